// auto-generated by cutlass_sweep.gemm — config: {"arch": "sm_100", "cluster_m": 2, "cluster_n": 2, "dtype": "tf32", "stages": 0, "tile_k": 64, "tile_m": 128, "tile_n": 64}
#include "cutlass/cutlass.h"
#include "cutlass/gemm/collective/collective_builder.hpp"
#include "cutlass/gemm/device/gemm_universal_adapter.h"
#include "cutlass/gemm/kernel/gemm_universal.hpp"
#include "cutlass/epilogue/collective/collective_builder.hpp"

using ElemA = cutlass::tfloat32_t;
using ElemB = cutlass::tfloat32_t;
using ElemCD = cutlass::tfloat32_t;
using Acc  = float;
using TileShape    = cute::Shape<cute::_128, cute::_64, cute::_64>;
using ClusterShape = cute::Shape<cute::_2, cute::_2, cute::_1>;

using CollectiveEpilogue = typename cutlass::epilogue::collective::CollectiveBuilder<
    cutlass::arch::Sm100, cutlass::arch::OpClassTensorOp,
    TileShape, ClusterShape,
    cutlass::epilogue::collective::EpilogueTileAuto,
    Acc, Acc,
    ElemCD, cutlass::layout::RowMajor, 128 / cutlass::sizeof_bits<ElemCD>::value,
    ElemCD, cutlass::layout::RowMajor, 128 / cutlass::sizeof_bits<ElemCD>::value,
    cutlass::epilogue::collective::EpilogueScheduleAuto
  >::CollectiveOp;

using CollectiveMainloop = typename cutlass::gemm::collective::CollectiveBuilder<
    cutlass::arch::Sm100, cutlass::arch::OpClassTensorOp,
    ElemA, cutlass::layout::RowMajor, 128 / cutlass::sizeof_bits<ElemA>::value,
    ElemB, cutlass::layout::ColumnMajor, 128 / cutlass::sizeof_bits<ElemB>::value,
    Acc,
    TileShape, ClusterShape,
    cutlass::gemm::collective::StageCountAutoCarveout<static_cast<int>(sizeof(typename CollectiveEpilogue::SharedStorage))>,
    cutlass::gemm::collective::KernelScheduleAuto
  >::CollectiveOp;

using GemmKernel = cutlass::gemm::kernel::GemmUniversal<
    cute::Shape<int,int,int,int>,
    CollectiveMainloop,
    CollectiveEpilogue
>;
using Gemm = cutlass::gemm::device::GemmUniversalAdapter<GemmKernel>;

// Force the device kernel symbol into the cubin without needing a host main.
auto* _anchor = &cutlass::device_kernel<GemmKernel>;


// ===== COMPILED SASS (sm_100a) =====

	.target	sm_100a

	.elftype	@"ET_EXEC"


//--------------------- .note.nv.tkinfo           --------------------------
	.section	.note.nv.tkinfo,"",@"SHT_NOTE"
	.sectionflags	@"SHF_NOTE_NV_TKINFO"
	.tkinfo
        /*0018*/ 	.word	0x00000002
        /*0030*/ 	.string	""
        /*0030*/ 	.string	"ptxas"
        /*0030*/ 	.string	"Cuda compilation tools, release 13.0, V13.0.88"
        /*0030*/ 	.string	"Build cuda_13.0.r13.0/compiler.36424714_0"
        /*0030*/ 	.string	"-arch sm_100a -m 64 "



//--------------------- .note.nv.cuinfo           --------------------------
	.section	.note.nv.cuinfo,"",@"SHT_NOTE"
	.sectionflags	@"SHF_NOTE_NV_CUINFO"
        /*0018*/ 	.short	0x0002
        /*001a*/ 	.short	0x0064
        /*001c*/ 	.short	0x0082
	.zero		2


//--------------------- .nv.info                  --------------------------
	.section	.nv.info,"",@"SHT_CUDA_INFO"
	.align	4


	//----- nvinfo : EIATTR_REGCOUNT
	.align		4
        /*0000*/ 	.byte	0x04, 0x2f
        /*0002*/ 	.short	(.L_19 - .L_18)
	.align		4
.L_18:
        /*0004*/ 	.word	index@(_ZN7cutlass13device_kernelINS_4gemm6kernel13GemmUniversalIN4cute5tupleIJiiiiEEENS1_10collective13CollectiveMmaINS1_35MainloopSm100TmaUmmaWarpSpecializedILi8ELi2ELi4ENS5_IJNS4_1CILi2EEESB_NSA_ILi1EEEEEEEENS5_IJNSA_ILi128EEENSA_ILi64EEESG_EEENS_10tfloat32_tENS5_IJlSC_lEEESI_SJ_NS4_8TiledMMAINS4_8MMA_AtomIJNS4_23SM100_MMA_TF32_2x1SM_SSISI_SI_fLi128ELi64ELNS4_4UMMA5MajorE0ELSO_0ELNSN_7ScaleInE0ELSP_0EEEEEENS4_6LayoutINS5_IJSC_SC_SC_EEENS5_IJNSA_ILi0EEESU_SU_EEEEENS5_IJNS4_10UnderscoreESX_SX_EEEEENS4_28SM100_TMA_2SM_LOAD_MULTICASTENS4_14ComposedLayoutINS4_7SwizzleILi3ELi4ELi3EEENS4_18smem_ptr_flag_bitsILi32EEENSS_INS5_IJNSA_ILi8EEENSA_ILi32EEEEEENS5_IJS17_SC_EEEEEEEvNS4_8identityENS4_18SM100_TMA_2SM_LOADES1B_vS1C_EENS_8epilogue10collective18CollectiveEpilogueINS1F_23Sm100TmaWarpSpecializedILi3ELi2ELi16ELb1ELb0EEEJNS5_IJSG_SG_SG_EEENS5_IJNSS_ISG_SC_EENSS_INS5_IJNSA_ILi16EEESB_EEENS5_IJSC_S17_EEEEEEEESI_SJ_SI_SJ_NS1F_6fusion15FusionCallbacksIS1J_NS1R_17LinearCombinationISI_fSI_fLNS_15FloatRoundStyleE2EEES1K_S1Q_JEEENS4_5SM1004TMEM4LOAD26SM100_TMEM_LOAD_32dp32b16xENS4_13SM90_TMA_LOADENS11_INS12_ILi2ELi4ELi3EEES15_NSS_INS5_IJS16_S1M_EEENS5_IJS1M_SC_EEEEEEENS4_39AutoVectorizingCopyWithAssumedAlignmentILi128EEENS4_14SM90_TMA_STOREES26_S28_S28_EEEvvEEEEvNT_6ParamsE)
        /*0008*/ 	.word	0x00000055


	//----- nvinfo : EIATTR_FRAME_SIZE
	.align		4
.L_19:
        /*000c*/ 	.byte	0x04, 0x11
        /*000e*/ 	.short	(.L_21 - .L_20)
	.align		4
.L_20:
        /*0010*/ 	.word	index@($__internal_2_$__cuda_sm10x_tcgen05_guardrail_trap_unallocated_columns_being_dealloced)
        /*0014*/ 	.word	0x00000000


	//----- nvinfo : EIATTR_FRAME_SIZE
	.align		4
.L_21:
        /*0018*/ 	.byte	0x04, 0x11
        /*001a*/ 	.short	(.L_23 - .L_22)
	.align		4
.L_22:
        /*001c*/ 	.word	index@($__internal_1_$__cuda_sm10x_tcgen05_guardrail_trap_phase_invalid_during_alloc)
        /*0020*/ 	.word	0x00000000


	//----- nvinfo : EIATTR_FRAME_SIZE
	.align		4
.L_23:
        /*0024*/ 	.byte	0x04, 0x11
        /*0026*/ 	.short	(.L_25 - .L_24)
	.align		4
.L_24:
        /*0028*/ 	.word	index@($__internal_0_$__cuda_sm10x_tcgen05_guardrail_trap_col_being_dealloced_not_returned_by_alloc)
        /*002c*/ 	.word	0x00000000


	//----- nvinfo : EIATTR_FRAME_SIZE
	.align		4
.L_25:
        /*0030*/ 	.byte	0x04, 0x11
        /*0032*/ 	.short	(.L_27 - .L_26)
	.align		4
.L_26:
        /*0034*/ 	.word	index@(_ZN7cutlass13device_kernelINS_4gemm6kernel13GemmUniversalIN4cute5tupleIJiiiiEEENS1_10collective13CollectiveMmaINS1_35MainloopSm100TmaUmmaWarpSpecializedILi8ELi2ELi4ENS5_IJNS4_1CILi2EEESB_NSA_ILi1EEEEEEEENS5_IJNSA_ILi128EEENSA_ILi64EEESG_EEENS_10tfloat32_tENS5_IJlSC_lEEESI_SJ_NS4_8TiledMMAINS4_8MMA_AtomIJNS4_23SM100_MMA_TF32_2x1SM_SSISI_SI_fLi128ELi64ELNS4_4UMMA5MajorE0ELSO_0ELNSN_7ScaleInE0ELSP_0EEEEEENS4_6LayoutINS5_IJSC_SC_SC_EEENS5_IJNSA_ILi0EEESU_SU_EEEEENS5_IJNS4_10UnderscoreESX_SX_EEEEENS4_28SM100_TMA_2SM_LOAD_MULTICASTENS4_14ComposedLayoutINS4_7SwizzleILi3ELi4ELi3EEENS4_18smem_ptr_flag_bitsILi32EEENSS_INS5_IJNSA_ILi8EEENSA_ILi32EEEEEENS5_IJS17_SC_EEEEEEEvNS4_8identityENS4_18SM100_TMA_2SM_LOADES1B_vS1C_EENS_8epilogue10collective18CollectiveEpilogueINS1F_23Sm100TmaWarpSpecializedILi3ELi2ELi16ELb1ELb0EEEJNS5_IJSG_SG_SG_EEENS5_IJNSS_ISG_SC_EENSS_INS5_IJNSA_ILi16EEESB_EEENS5_IJSC_S17_EEEEEEEESI_SJ_SI_SJ_NS1F_6fusion15FusionCallbacksIS1J_NS1R_17LinearCombinationISI_fSI_fLNS_15FloatRoundStyleE2EEES1K_S1Q_JEEENS4_5SM1004TMEM4LOAD26SM100_TMEM_LOAD_32dp32b16xENS4_13SM90_TMA_LOADENS11_INS12_ILi2ELi4ELi3EEES15_NSS_INS5_IJS16_S1M_EEENS5_IJS1M_SC_EEEEEEENS4_39AutoVectorizingCopyWithAssumedAlignmentILi128EEENS4_14SM90_TMA_STOREES26_S28_S28_EEEvvEEEEvNT_6ParamsE)
        /*0038*/ 	.word	0x00000000


	//----- nvinfo : EIATTR_MIN_STACK_SIZE
	.align		4
.L_27:
        /*003c*/ 	.byte	0x04, 0x12
        /*003e*/ 	.short	(.L_29 - .L_28)
	.align		4
.L_28:
        /*0040*/ 	.word	index@(_ZN7cutlass13device_kernelINS_4gemm6kernel13GemmUniversalIN4cute5tupleIJiiiiEEENS1_10collective13CollectiveMmaINS1_35MainloopSm100TmaUmmaWarpSpecializedILi8ELi2ELi4ENS5_IJNS4_1CILi2EEESB_NSA_ILi1EEEEEEEENS5_IJNSA_ILi128EEENSA_ILi64EEESG_EEENS_10tfloat32_tENS5_IJlSC_lEEESI_SJ_NS4_8TiledMMAINS4_8MMA_AtomIJNS4_23SM100_MMA_TF32_2x1SM_SSISI_SI_fLi128ELi64ELNS4_4UMMA5MajorE0ELSO_0ELNSN_7ScaleInE0ELSP_0EEEEEENS4_6LayoutINS5_IJSC_SC_SC_EEENS5_IJNSA_ILi0EEESU_SU_EEEEENS5_IJNS4_10UnderscoreESX_SX_EEEEENS4_28SM100_TMA_2SM_LOAD_MULTICASTENS4_14ComposedLayoutINS4_7SwizzleILi3ELi4ELi3EEENS4_18smem_ptr_flag_bitsILi32EEENSS_INS5_IJNSA_ILi8EEENSA_ILi32EEEEEENS5_IJS17_SC_EEEEEEEvNS4_8identityENS4_18SM100_TMA_2SM_LOADES1B_vS1C_EENS_8epilogue10collective18CollectiveEpilogueINS1F_23Sm100TmaWarpSpecializedILi3ELi2ELi16ELb1ELb0EEEJNS5_IJSG_SG_SG_EEENS5_IJNSS_ISG_SC_EENSS_INS5_IJNSA_ILi16EEESB_EEENS5_IJSC_S17_EEEEEEEESI_SJ_SI_SJ_NS1F_6fusion15FusionCallbacksIS1J_NS1R_17LinearCombinationISI_fSI_fLNS_15FloatRoundStyleE2EEES1K_S1Q_JEEENS4_5SM1004TMEM4LOAD26SM100_TMEM_LOAD_32dp32b16xENS4_13SM90_TMA_LOADENS11_INS12_ILi2ELi4ELi3EEES15_NSS_INS5_IJS16_S1M_EEENS5_IJS1M_SC_EEEEEEENS4_39AutoVectorizingCopyWithAssumedAlignmentILi128EEENS4_14SM90_TMA_STOREES26_S28_S28_EEEvvEEEEvNT_6ParamsE)
        /*0044*/ 	.word	0x00000000
.L_29:


//--------------------- .nv.compat                --------------------------
	.section	.nv.compat,"",@"SHT_CUDA_COMPAT_INFO"
	.align	4
        /*0000*/ 	.byte	0x02, 0x09, 0x01, 0x00, 0x02, 0x02, 0x02, 0x00, 0x02, 0x05, 0x05, 0x00, 0x03, 0x07, 0x01, 0x01
        /*0010*/ 	.byte	0x02, 0x03, 0x01, 0x00, 0x02, 0x06, 0x01, 0x00, 0x04, 0x0b, 0x08, 0x00, 0x09, 0x00, 0x00, 0x00
        /*0020*/ 	.byte	0x00, 0x00, 0x00, 0x00


//--------------------- .nv.info._ZN7cutlass13device_kernelINS_4gemm6kernel13GemmUniversalIN4cute5tupleIJiiiiEEENS1_10collective13CollectiveMmaINS1_35MainloopSm100TmaUmmaWarpSpecializedILi8ELi2ELi4ENS5_IJNS4_1CILi2EEESB_NSA_ILi1EEEEEEEENS5_IJNSA_ILi128EEENSA_ILi64EEESG_EEENS_10tfloat32_tENS5_IJlSC_lEEESI_SJ_NS4_8TiledMMAINS4_8MMA_AtomIJNS4_23SM100_MMA_TF32_2x1SM_SSISI_SI_fLi128ELi64ELNS4_4UMMA5MajorE0ELSO_0ELNSN_7ScaleInE0ELSP_0EEEEEENS4_6LayoutINS5_IJSC_SC_SC_EEENS5_IJNSA_ILi0EEESU_SU_EEEEENS5_IJNS4_10UnderscoreESX_SX_EEEEENS4_28SM100_TMA_2SM_LOAD_MULTICASTENS4_14ComposedLayoutINS4_7SwizzleILi3ELi4ELi3EEENS4_18smem_ptr_flag_bitsILi32EEENSS_INS5_IJNSA_ILi8EEENSA_ILi32EEEEEENS5_IJS17_SC_EEEEEEEvNS4_8identityENS4_18SM100_TMA_2SM_LOADES1B_vS1C_EENS_8epilogue10collective18CollectiveEpilogueINS1F_23Sm100TmaWarpSpecializedILi3ELi2ELi16ELb1ELb0EEEJNS5_IJSG_SG_SG_EEENS5_IJNSS_ISG_SC_EENSS_INS5_IJNSA_ILi16EEESB_EEENS5_IJSC_S17_EEEEEEEESI_SJ_SI_SJ_NS1F_6fusion15FusionCallbacksIS1J_NS1R_17LinearCombinationISI_fSI_fLNS_15FloatRoundStyleE2EEES1K_S1Q_JEEENS4_5SM1004TMEM4LOAD26SM100_TMEM_LOAD_32dp32b16xENS4_13SM90_TMA_LOADENS11_INS12_ILi2ELi4ELi3EEES15_NSS_INS5_IJS16_S1M_EEENS5_IJS1M_SC_EEEEEEENS4_39AutoVectorizingCopyWithAssumedAlignmentILi128EEENS4_14SM90_TMA_STOREES26_S28_S28_EEEvvEEEEvNT_6ParamsE --------------------------
	.section	.nv.info._ZN7cutlass13device_kernelINS_4gemm6kernel13GemmUniversalIN4cute5tupleIJiiiiEEENS1_10collective13CollectiveMmaINS1_35MainloopSm100TmaUmmaWarpSpecializedILi8ELi2ELi4ENS5_IJNS4_1CILi2EEESB_NSA_ILi1EEEEEEEENS5_IJNSA_ILi128EEENSA_ILi64EEESG_EEENS_10tfloat32_tENS5_IJlSC_lEEESI_SJ_NS4_8TiledMMAINS4_8MMA_AtomIJNS4_23SM100_MMA_TF32_2x1SM_SSISI_SI_fLi128ELi64ELNS4_4UMMA5MajorE0ELSO_0ELNSN_7ScaleInE0ELSP_0EEEEEENS4_6LayoutINS5_IJSC_SC_SC_EEENS5_IJNSA_ILi0EEESU_SU_EEEEENS5_IJNS4_10UnderscoreESX_SX_EEEEENS4_28SM100_TMA_2SM_LOAD_MULTICASTENS4_14ComposedLayoutINS4_7SwizzleILi3ELi4ELi3EEENS4_18smem_ptr_flag_bitsILi32EEENSS_INS5_IJNSA_ILi8EEENSA_ILi32EEEEEENS5_IJS17_SC_EEEEEEEvNS4_8identityENS4_18SM100_TMA_2SM_LOADES1B_vS1C_EENS_8epilogue10collective18CollectiveEpilogueINS1F_23Sm100TmaWarpSpecializedILi3ELi2ELi16ELb1ELb0EEEJNS5_IJSG_SG_SG_EEENS5_IJNSS_ISG_SC_EENSS_INS5_IJNSA_ILi16EEESB_EEENS5_IJSC_S17_EEEEEEEESI_SJ_SI_SJ_NS1F_6fusion15FusionCallbacksIS1J_NS1R_17LinearCombinationISI_fSI_fLNS_15FloatRoundStyleE2EEES1K_S1Q_JEEENS4_5SM1004TMEM4LOAD26SM100_TMEM_LOAD_32dp32b16xENS4_13SM90_TMA_LOADENS11_INS12_ILi2ELi4ELi3EEES15_NSS_INS5_IJS16_S1M_EEENS5_IJS1M_SC_EEEEEEENS4_39AutoVectorizingCopyWithAssumedAlignmentILi128EEENS4_14SM90_TMA_STOREES26_S28_S28_EEEvvEEEEvNT_6ParamsE,"",@"SHT_CUDA_INFO"
	.sectionflags	@""
	.align	4


	//----- nvinfo : EIATTR_CUDA_API_VERSION
	.align		4
        /*0000*/ 	.byte	0x04, 0x37
        /*0002*/ 	.short	(.L_31 - .L_30)
.L_30:
        /*0004*/ 	.word	0x00000082


	//----- nvinfo : EIATTR_KPARAM_INFO
	.align		4
.L_31:
        /*0008*/ 	.byte	0x04, 0x17
        /*000a*/ 	.short	(.L_33 - .L_32)
.L_32:
        /*000c*/ 	.word	0x00000000
        /*0010*/ 	.short	0x0000
        /*0012*/ 	.short	0x0000
        /*0014*/ 	.byte	0x00, 0xf0, 0x01, 0x20


	//----- nvinfo : EIATTR_AT_ENTRY_FRAGMENTS
	.align		4
.L_33:
        /*0018*/ 	.byte	0x04, 0x4f
        /*001a*/ 	.short	(.L_35 - .L_34)


	//   ....[0]....
.L_34:
        /*001c*/ 	.word	0x00000007


	//----- nvinfo : EIATTR_RESERVED_SMEM_USED
	.align		4
.L_35:
        /*0020*/ 	.byte	0x01, 0x41
	.zero		2


	//----- nvinfo : EIATTR_SPARSE_MMA_MASK
	.align		4
        /*0024*/ 	.byte	0x03, 0x50
        /*0026*/ 	.short	0x0000


	//----- nvinfo : EIATTR_TCGEN05_2CTA_USED
	.align		4
        /*0028*/ 	.byte	0x01, 0x52
	.zero		2


	//----- nvinfo : EIATTR_MAXREG_COUNT
	.align		4
        /*002c*/ 	.byte	0x03, 0x1b
        /*002e*/ 	.short	0x00ff


	//----- nvinfo : EIATTR_NUM_BARRIERS
	.align		4
        /*0030*/ 	.byte	0x02, 0x4c
        /*0032*/ 	.byte	0x07
	.zero		1


	//----- nvinfo : EIATTR_EXTERNS
	.align		4
        /*0034*/ 	.byte	0x04, 0x0f
        /*0036*/ 	.short	(.L_37 - .L_36)


	//   ....[0]....
	.align		4
.L_36:
        /*0038*/ 	.word	index@(__assertfail)


	//----- nvinfo : EIATTR_MERCURY_ISA_VERSION
	.align		4
.L_37:
        /*003c*/ 	.byte	0x03, 0x5f
        /*003e*/ 	.short	0x0101


	//----- nvinfo : EIATTR_INT_WARP_WIDE_INSTR_OFFSETS
	.align		4
        /*0040*/ 	.byte	0x04, 0x31
        /*0042*/ 	.short	(.L_39 - .L_38)


	//   ....[0]....
.L_38:
        /*0044*/ 	.word	0x00000dd0


	//   ....[1]....
        /*0048*/ 	.word	0x00000e70


	//   ....[2]....
        /*004c*/ 	.word	0x00004940


	//   ....[3]....
        /*0050*/ 	.word	0x00004960


	//   ....[4]....
        /*0054*/ 	.word	0x00004990


	//   ....[5]....
        /*0058*/ 	.word	0x00005530


	//   ....[6]....
        /*005c*/ 	.word	0x000055f0


	//   ....[7]....
        /*0060*/ 	.word	0x00005660


	//   ....[8]....
        /*0064*/ 	.word	0x000057a0


	//   ....[9]....
        /*0068*/ 	.word	0x000058a0


	//   ....[10]....
        /*006c*/ 	.word	0x000058d0


	//----- nvinfo : EIATTR_COOP_GROUP_MASK_REGIDS
	.align		4
.L_39:
        /*0070*/ 	.byte	0x04, 0x29
        /*0072*/ 	.short	(.L_41 - .L_40)


	//   ....[0]....
.L_40:
        /*0074*/ 	.word	0xffffffff


	//   ....[1]....
        /*0078*/ 	.word	0xffffffff


	//   ....[2]....
        /*007c*/ 	.word	0xffffffff


	//   ....[3]....
        /*0080*/ 	.word	0xffffffff


	//   ....[4]....
        /*0084*/ 	.word	0xffffffff


	//   ....[5]....
        /*0088*/ 	.word	0xffffffff


	//   ....[6]....
        /*008c*/ 	.word	0xffffffff


	//   ....[7]....
        /*0090*/ 	.word	0xffffffff


	//   ....[8]....
        /*0094*/ 	.word	0xffffffff


	//   ....[9]....
        /*0098*/ 	.word	0xffffffff


	//   ....[10]....
        /*009c*/ 	.word	0xffffffff


	//   ....[11]....
        /*00a0*/ 	.word	0xffffffff


	//   ....[12]....
        /*00a4*/ 	.word	0xffffffff


	//   ....[13]....
        /*00a8*/ 	.word	0xffffffff


	//----- nvinfo : EIATTR_COOP_GROUP_INSTR_OFFSETS
	.align		4
.L_41:
        /*00ac*/ 	.byte	0x04, 0x28
        /*00ae*/ 	.short	(.L_43 - .L_42)


	//   ....[0]....
.L_42:
        /*00b0*/ 	.word	0x000000b0


	//   ....[1]....
        /*00b4*/ 	.word	0x00000520


	//   ....[2]....
        /*00b8*/ 	.word	0x00000760


	//   ....[3]....
        /*00bc*/ 	.word	0x000008d0


	//   ....[4]....
        /*00c0*/ 	.word	0x000009c0


	//   ....[5]....
        /*00c4*/ 	.word	0x00000b20


	//   ....[6]....
        /*00c8*/ 	.word	0x00000cb0


	//   ....[7]....
        /*00cc*/ 	.word	0x00000ef0


	//   ....[8]....
        /*00d0*/ 	.word	0x00002460


	//   ....[9]....
        /*00d4*/ 	.word	0x00003560


	//   ....[10]....
        /*00d8*/ 	.word	0x00003a30


	//   ....[11]....
        /*00dc*/ 	.word	0x00003a60


	//   ....[12]....
        /*00e0*/ 	.word	0x00004840


	//   ....[13]....
        /*00e4*/ 	.word	0x00004a50


	//----- nvinfo : EIATTR_VRC_CTA_INIT_COUNT
	.align		4
.L_43:
        /*00e8*/ 	.byte	0x02, 0x4a
        /*00ea*/ 	.byte	0x80
	.zero		1


	//----- nvinfo : EIATTR_SYSCALL_OFFSETS
	.align		4
        /*00ec*/ 	.byte	0x04, 0x46
        /*00ee*/ 	.short	(.L_45 - .L_44)


	//   ....[0]....
.L_44:
        /*00f0*/ 	.word	0x00006600


	//   ....[1]....
        /*00f4*/ 	.word	0x000066f0


	//   ....[2]....
        /*00f8*/ 	.word	0x00006f90


	//   ....[3]....
        /*00fc*/ 	.word	0x000079b0


	//----- nvinfo : EIATTR_MBARRIER_INSTR_OFFSETS
	.align		4
.L_45:
        /*0100*/ 	.byte	0x04, 0x39
        /*0102*/ 	.short	(.L_47 - .L_46)


	//   ....[0]....
.L_46:
        /*0104*/ 	.word	0x00000650
        /*0108*/ 	.word	0x000000ff
        /*010c*/ 	.word	0x00000000
        /*0110*/ 	.short	0x0100
        /*0112*/ 	.byte	0x04
	.zero		1


	//   ....[1]....
        /*0114*/ 	.word	0x00000660
        /*0118*/ 	.word	0x000000ff
        /*011c*/ 	.word	0x00000040
        /*0120*/ 	.short	0x0100
        /*0122*/ 	.byte	0x04
	.zero		1


	//   ....[2]....
        /*0124*/ 	.word	0x00000670
        /*0128*/ 	.word	0x000000ff
        /*012c*/ 	.word	0x00000008
        /*0130*/ 	.short	0x0100
        /*0132*/ 	.byte	0x04
	.zero		1


	//   ....[3]....
        /*0134*/ 	.word	0x00000680
        /*0138*/ 	.word	0x000000ff
        /*013c*/ 	.word	0x00000048
        /*0140*/ 	.short	0x0100
        /*0142*/ 	.byte	0x04
	.zero		1


	//   ....[4]....
        /*0144*/ 	.word	0x00000690
        /*0148*/ 	.word	0x000000ff
        /*014c*/ 	.word	0x00000010
        /*0150*/ 	.short	0x0100
        /*0152*/ 	.byte	0x04
	.zero		1


	//   ....[5]....
        /*0154*/ 	.word	0x000006a0
        /*0158*/ 	.word	0x000000ff
        /*015c*/ 	.word	0x00000050
        /*0160*/ 	.short	0x0100
        /*0162*/ 	.byte	0x04
	.zero		1


	//   ....[6]....
        /*0164*/ 	.word	0x000006b0
        /*0168*/ 	.word	0x000000ff
        /*016c*/ 	.word	0x00000018
        /*0170*/ 	.short	0x0100
        /*0172*/ 	.byte	0x04
	.zero		1


	//   ....[7]....
        /*0174*/ 	.word	0x000006c0
        /*0178*/ 	.word	0x000000ff
        /*017c*/ 	.word	0x00000058
        /*0180*/ 	.short	0x0100
        /*0182*/ 	.byte	0x04
	.zero		1


	//   ....[8]....
        /*0184*/ 	.word	0x000006d0
        /*0188*/ 	.word	0x000000ff
        /*018c*/ 	.word	0x00000020
        /*0190*/ 	.short	0x0100
        /*0192*/ 	.byte	0x04
	.zero		1


	//   ....[9]....
        /*0194*/ 	.word	0x000006e0
        /*0198*/ 	.word	0x000000ff
        /*019c*/ 	.word	0x00000060
        /*01a0*/ 	.short	0x0100
        /*01a2*/ 	.byte	0x04
	.zero		1


	//   ....[10]....
        /*01a4*/ 	.word	0x000006f0
        /*01a8*/ 	.word	0x000000ff
        /*01ac*/ 	.word	0x00000028
        /*01b0*/ 	.short	0x0100
        /*01b2*/ 	.byte	0x04
	.zero		1


	//   ....[11]....
        /*01b4*/ 	.word	0x00000700
        /*01b8*/ 	.word	0x000000ff
        /*01bc*/ 	.word	0x00000068
        /*01c0*/ 	.short	0x0100
        /*01c2*/ 	.byte	0x04
	.zero		1


	//   ....[12]....
        /*01c4*/ 	.word	0x00000710
        /*01c8*/ 	.word	0x000000ff
        /*01cc*/ 	.word	0x00000030
        /*01d0*/ 	.short	0x0100
        /*01d2*/ 	.byte	0x04
	.zero		1


	//   ....[13]....
        /*01d4*/ 	.word	0x00000720
        /*01d8*/ 	.word	0x000000ff
        /*01dc*/ 	.word	0x00000070
        /*01e0*/ 	.short	0x0100
        /*01e2*/ 	.byte	0x04
	.zero		1


	//   ....[14]....
        /*01e4*/ 	.word	0x00000730
        /*01e8*/ 	.word	0x000000ff
        /*01ec*/ 	.word	0x00000038
        /*01f0*/ 	.short	0x0100
        /*01f2*/ 	.byte	0x04
	.zero		1


	//   ....[15]....
        /*01f4*/ 	.word	0x00000740
        /*01f8*/ 	.word	0x000000ff
        /*01fc*/ 	.word	0x00000078
        /*0200*/ 	.short	0x0100
        /*0202*/ 	.byte	0x04
	.zero		1


	//   ....[16]....
        /*0204*/ 	.word	0x00000860
        /*0208*/ 	.word	0x000000ff
        /*020c*/ 	.word	0x00000080
        /*0210*/ 	.short	0x0100
        /*0212*/ 	.byte	0x04
	.zero		1


	//   ....[17]....
        /*0214*/ 	.word	0x00000870
        /*0218*/ 	.word	0x000000ff
        /*021c*/ 	.word	0x00000098
        /*0220*/ 	.short	0x0100
        /*0222*/ 	.byte	0x04
	.zero		1


	//   ....[18]....
        /*0224*/ 	.word	0x00000880
        /*0228*/ 	.word	0x000000ff
        /*022c*/ 	.word	0x00000088
        /*0230*/ 	.short	0x0100
        /*0232*/ 	.byte	0x04
	.zero		1


	//   ....[19]....
        /*0234*/ 	.word	0x00000890
        /*0238*/ 	.word	0x000000ff
        /*023c*/ 	.word	0x000000a0
        /*0240*/ 	.short	0x0100
        /*0242*/ 	.byte	0x04
	.zero		1


	//   ....[20]....
        /*0244*/ 	.word	0x000008a0
        /*0248*/ 	.word	0x000000ff
        /*024c*/ 	.word	0x00000090
        /*0250*/ 	.short	0x0100
        /*0252*/ 	.byte	0x04
	.zero		1


	//   ....[21]....
        /*0254*/ 	.word	0x000008b0
        /*0258*/ 	.word	0x000000ff
        /*025c*/ 	.word	0x000000a8
        /*0260*/ 	.short	0x0100
        /*0262*/ 	.byte	0x04
	.zero		1


	//   ....[22]....
        /*0264*/ 	.word	0x00000990
        /*0268*/ 	.word	0x000000ff
        /*026c*/ 	.word	0x000000b0
        /*0270*/ 	.short	0x0100
        /*0272*/ 	.byte	0x06
	.zero		1


	//   ....[23]....
        /*0274*/ 	.word	0x000009a0
        /*0278*/ 	.word	0x000000ff
        /*027c*/ 	.word	0x000000b8
        /*0280*/ 	.short	0x0100
        /*0282*/ 	.byte	0x06
	.zero		1


	//   ....[24]....
        /*0284*/ 	.word	0x00000ad0
        /*0288*/ 	.word	0x000000ff
        /*028c*/ 	.word	0x000000c0
        /*0290*/ 	.short	0x0100
        /*0292*/ 	.byte	0x06
	.zero		1


	//   ....[25]....
        /*0294*/ 	.word	0x00000ae0
        /*0298*/ 	.word	0x000000ff
        /*029c*/ 	.word	0x000000d0
        /*02a0*/ 	.short	0x0100
        /*02a2*/ 	.byte	0x06
	.zero		1


	//   ....[26]....
        /*02a4*/ 	.word	0x00000af0
        /*02a8*/ 	.word	0x000000ff
        /*02ac*/ 	.word	0x000000c8
        /*02b0*/ 	.short	0x0100
        /*02b2*/ 	.byte	0x06
	.zero		1


	//   ....[27]....
        /*02b4*/ 	.word	0x00000b00
        /*02b8*/ 	.word	0x000000ff
        /*02bc*/ 	.word	0x000000d8
        /*02c0*/ 	.short	0x0100
        /*02c2*/ 	.byte	0x06
	.zero		1


	//   ....[28]....
        /*02c4*/ 	.word	0x00000c20
        /*02c8*/ 	.word	0x000000ff
        /*02cc*/ 	.word	0x000000e0
        /*02d0*/ 	.short	0x0100
        /*02d2*/ 	.byte	0x04
	.zero		1


	//   ....[29]....
        /*02d4*/ 	.word	0x00000c30
        /*02d8*/ 	.word	0x000000ff
        /*02dc*/ 	.word	0x00000100
        /*02e0*/ 	.short	0x0100
        /*02e2*/ 	.byte	0x04
	.zero		1


	//   ....[30]....
        /*02e4*/ 	.word	0x00000c40
        /*02e8*/ 	.word	0x000000ff
        /*02ec*/ 	.word	0x000000e8
        /*02f0*/ 	.short	0x0100
        /*02f2*/ 	.byte	0x04
	.zero		1


	//   ....[31]....
        /*02f4*/ 	.word	0x00000c50
        /*02f8*/ 	.word	0x000000ff
        /*02fc*/ 	.word	0x00000108
        /*0300*/ 	.short	0x0100
        /*0302*/ 	.byte	0x04
	.zero		1


	//   ....[32]....
        /*0304*/ 	.word	0x00000c60
        /*0308*/ 	.word	0x000000ff
        /*030c*/ 	.word	0x000000f0
        /*0310*/ 	.short	0x0100
        /*0312*/ 	.byte	0x04
	.zero		1


	//   ....[33]....
        /*0314*/ 	.word	0x00000c70
        /*0318*/ 	.word	0x000000ff
        /*031c*/ 	.word	0x00000110
        /*0320*/ 	.short	0x0100
        /*0322*/ 	.byte	0x04
	.zero		1


	//   ....[34]....
        /*0324*/ 	.word	0x00000c80
        /*0328*/ 	.word	0x000000ff
        /*032c*/ 	.word	0x000000f8
        /*0330*/ 	.short	0x0100
        /*0332*/ 	.byte	0x04
	.zero		1


	//   ....[35]....
        /*0334*/ 	.word	0x00000c90
        /*0338*/ 	.word	0x000000ff
        /*033c*/ 	.word	0x00000118
        /*0340*/ 	.short	0x0100
        /*0342*/ 	.byte	0x04
	.zero		1


	//   ....[36]....
        /*0344*/ 	.word	0x00000d80
        /*0348*/ 	.word	0x000000ff
        /*034c*/ 	.word	0x00000120
        /*0350*/ 	.short	0x0100
        /*0352*/ 	.byte	0x04
	.zero		1


	//   ....[37]....
        /*0354*/ 	.word	0x00000d90
        /*0358*/ 	.word	0x000000ff
        /*035c*/ 	.word	0x00000130
        /*0360*/ 	.short	0x0100
        /*0362*/ 	.byte	0x04
	.zero		1


	//   ....[38]....
        /*0364*/ 	.word	0x00000da0
        /*0368*/ 	.word	0x000000ff
        /*036c*/ 	.word	0x00000128
        /*0370*/ 	.short	0x0100
        /*0372*/ 	.byte	0x04
	.zero		1


	//   ....[39]....
        /*0374*/ 	.word	0x00000db0
        /*0378*/ 	.word	0x000000ff
        /*037c*/ 	.word	0x00000138
        /*0380*/ 	.short	0x0100
        /*0382*/ 	.byte	0x04
	.zero		1


	//   ....[40]....
        /*0384*/ 	.word	0x00000eb0
        /*0388*/ 	.word	0x000000ff
        /*038c*/ 	.word	0x00000140
        /*0390*/ 	.short	0x0100
        /*0392*/ 	.byte	0x06
	.zero		1


	//   ....[41]....
        /*0394*/ 	.word	0x00001ab0
        /*0398*/ 	.word	0x00000003
        /*039c*/ 	.word	0x00000130
        /*03a0*/ 	.short	0x010a
        /*03a2*/ 	.byte	0xff
	.zero		1


	//   ....[42]....
        /*03a4*/ 	.word	0x00001ae0
        /*03a8*/ 	.word	0x00000003
        /*03ac*/ 	.word	0x00000120
        /*03b0*/ 	.short	0x0101
        /*03b2*/ 	.byte	0xff
	.zero		1


	//   ....[43]....
        /*03b4*/ 	.word	0x00001ba0
        /*03b8*/ 	.word	0x000000ff
        /*03bc*/ 	.word	0x00000040
        /*03c0*/ 	.short	0x010a
        /*03c2*/ 	.byte	0x04
	.zero		1


	//   ....[44]....
        /*03c4*/ 	.word	0x00001c70
        /*03c8*/ 	.word	0x000000ff
        /*03cc*/ 	.word	0x00000040
        /*03d0*/ 	.short	0x010a
        /*03d2*/ 	.byte	0x21
	.zero		1


	//   ....[45]....
        /*03d4*/ 	.word	0x00001e20
        /*03d8*/ 	.word	0x000000ff
        /*03dc*/ 	.word	0x00000040
        /*03e0*/ 	.short	0x010a
        /*03e2*/ 	.byte	0x05
	.zero		1


	//   ....[46]....
        /*03e4*/ 	.word	0x00002000
        /*03e8*/ 	.word	0x000000ff
        /*03ec*/ 	.word	0x000000b8
        /*03f0*/ 	.short	0x0101
        /*03f2*/ 	.byte	0x0e
	.zero		1


	//   ....[47]....
        /*03f4*/ 	.word	0x00002020
        /*03f8*/ 	.word	0x000000ff
        /*03fc*/ 	.word	0x00000040
        /*0400*/ 	.short	0x010a
        /*0402*/ 	.byte	0x04
	.zero		1


	//   ....[48]....
        /*0404*/ 	.word	0x000020a0
        /*0408*/ 	.word	0x000000ff
        /*040c*/ 	.word	0x00000040
        /*0410*/ 	.short	0x010a
        /*0412*/ 	.byte	0x07
	.zero		1


	//   ....[49]....
        /*0414*/ 	.word	0x000021e0
        /*0418*/ 	.word	0x000000ff
        /*041c*/ 	.word	0x00000040
        /*0420*/ 	.short	0x010a
        /*0422*/ 	.byte	0x04
	.zero		1


	//   ....[50]....
        /*0424*/ 	.word	0x00002490
        /*0428*/ 	.word	0x00000003
        /*042c*/ 	.word	0x000000c0
        /*0430*/ 	.short	0x010a
        /*0432*/ 	.byte	0xff
	.zero		1


	//   ....[51]....
        /*0434*/ 	.word	0x000025e0
        /*0438*/ 	.word	0x00000000
        /*043c*/ 	.word	0x00000000
        /*0440*/ 	.short	0x0101
        /*0442*/ 	.byte	0xff
	.zero		1


	//   ....[52]....
        /*0444*/ 	.word	0x00002ba0
        /*0448*/ 	.word	0x000000ff
        /*044c*/ 	.word	0x00000000
        /*0450*/ 	.short	0x010a
        /*0452*/ 	.byte	0x04
	.zero		1


	//   ....[53]....
        /*0454*/ 	.word	0x00002c30
        /*0458*/ 	.word	0x000000ff
        /*045c*/ 	.word	0x00000000
        /*0460*/ 	.short	0x010a
        /*0462*/ 	.byte	0x05
	.zero		1


	//   ....[54]....
        /*0464*/ 	.word	0x00002cc0
        /*0468*/ 	.word	0x000000ff
        /*046c*/ 	.word	0x00000000
        /*0470*/ 	.short	0x010a
        /*0472*/ 	.byte	0x05
	.zero		1


	//   ....[55]....
        /*0474*/ 	.word	0x00002d50
        /*0478*/ 	.word	0x000000ff
        /*047c*/ 	.word	0x00000000
        /*0480*/ 	.short	0x010a
        /*0482*/ 	.byte	0x05
	.zero		1


	//   ....[56]....
        /*0484*/ 	.word	0x00002de0
        /*0488*/ 	.word	0x000000ff
        /*048c*/ 	.word	0x00000000
        /*0490*/ 	.short	0x010a
        /*0492*/ 	.byte	0x05
	.zero		1


	//   ....[57]....
        /*0494*/ 	.word	0x00002e70
        /*0498*/ 	.word	0x000000ff
        /*049c*/ 	.word	0x00000000
        /*04a0*/ 	.short	0x010a
        /*04a2*/ 	.byte	0x05
	.zero		1


	//   ....[58]....
        /*04a4*/ 	.word	0x00002f00
        /*04a8*/ 	.word	0x000000ff
        /*04ac*/ 	.word	0x00000000
        /*04b0*/ 	.short	0x010a
        /*04b2*/ 	.byte	0x05
	.zero		1


	//   ....[59]....
        /*04b4*/ 	.word	0x00002fa0
        /*04b8*/ 	.word	0x00000000
        /*04bc*/ 	.word	0x00000000
        /*04c0*/ 	.short	0x010a
        /*04c2*/ 	.byte	0xff
	.zero		1


	//   ....[60]....
        /*04c4*/ 	.word	0x000030c0
        /*04c8*/ 	.word	0x00000000
        /*04cc*/ 	.word	0x00000120
        /*04d0*/ 	.short	0x010a
        /*04d2*/ 	.byte	0xff
	.zero		1


	//   ....[61]....
        /*04d4*/ 	.word	0x00003130
        /*04d8*/ 	.word	0x00000004
        /*04dc*/ 	.word	0x00000000
        /*04e0*/ 	.short	0x0101
        /*04e2*/ 	.byte	0xff
	.zero		1


	//   ....[62]....
        /*04e4*/ 	.word	0x00003150
        /*04e8*/ 	.word	0x000000ff
        /*04ec*/ 	.word	0x000000d0
        /*04f0*/ 	.short	0x010a
        /*04f2*/ 	.byte	0x04
	.zero		1


	//   ....[63]....
        /*04f4*/ 	.word	0x00003270
        /*04f8*/ 	.word	0x00000000
        /*04fc*/ 	.word	0x000000c0
        /*0500*/ 	.short	0x010a
        /*0502*/ 	.byte	0xff
	.zero		1


	//   ....[64]....
        /*0504*/ 	.word	0x00003370
        /*0508*/ 	.word	0x00000000
        /*050c*/ 	.word	0x00000000
        /*0510*/ 	.short	0x0101
        /*0512*/ 	.byte	0xff
	.zero		1


	//   ....[65]....
        /*0514*/ 	.word	0x00003400
        /*0518*/ 	.word	0x000000ff
        /*051c*/ 	.word	0x000000d0
        /*0520*/ 	.short	0x0106
        /*0522*/ 	.byte	0x04
	.zero		1


	//   ....[66]....
        /*0524*/ 	.word	0x00003420
        /*0528*/ 	.word	0x000000ff
        /*052c*/ 	.word	0x000000d0
        /*0530*/ 	.short	0x010a
        /*0532*/ 	.byte	0x04
	.zero		1


	//   ....[67]....
        /*0534*/ 	.word	0x000034b0
        /*0538*/ 	.word	0x000000ff
        /*053c*/ 	.word	0x000000d0
        /*0540*/ 	.short	0x0106
        /*0542*/ 	.byte	0x07
	.zero		1


	//   ....[68]....
        /*0544*/ 	.word	0x000034f0
        /*0548*/ 	.word	0x00000000
        /*054c*/ 	.word	0x000000d0
        /*0550*/ 	.short	0x010a
        /*0552*/ 	.byte	0xff
	.zero		1


	//   ....[69]....
        /*0554*/ 	.word	0x00003730
        /*0558*/ 	.word	0x000000ff
        /*055c*/ 	.word	0x00000008
        /*0560*/ 	.short	0x010a
        /*0562*/ 	.byte	0x05
	.zero		1


	//   ....[70]....
        /*0564*/ 	.word	0x00003750
        /*0568*/ 	.word	0x000000ff
        /*056c*/ 	.word	0x00000008
        /*0570*/ 	.short	0x010a
        /*0572*/ 	.byte	0x05
	.zero		1


	//   ....[71]....
        /*0574*/ 	.word	0x000038e0
        /*0578*/ 	.word	0x000000ff
        /*057c*/ 	.word	0x00000008
        /*0580*/ 	.short	0x010a
        /*0582*/ 	.byte	0x05
	.zero		1


	//   ....[72]....
        /*0584*/ 	.word	0x00003900
        /*0588*/ 	.word	0x000000ff
        /*058c*/ 	.word	0x00000008
        /*0590*/ 	.short	0x010a
        /*0592*/ 	.byte	0x05
	.zero		1


	//   ....[73]....
        /*0594*/ 	.word	0x000039c0
        /*0598*/ 	.word	0x000000ff
        /*059c*/ 	.word	0x00000000
        /*05a0*/ 	.short	0x0101
        /*05a2*/ 	.byte	0x04
	.zero		1


	//   ....[74]....
        /*05a4*/ 	.word	0x00003d80
        /*05a8*/ 	.word	0x00000000
        /*05ac*/ 	.word	0x000000c0
        /*05b0*/ 	.short	0x010a
        /*05b2*/ 	.byte	0xff
	.zero		1


	//   ....[75]....
        /*05b4*/ 	.word	0x00003e40
        /*05b8*/ 	.word	0x00000000
        /*05bc*/ 	.word	0x00000000
        /*05c0*/ 	.short	0x0101
        /*05c2*/ 	.byte	0xff
	.zero		1


	//   ....[76]....
        /*05c4*/ 	.word	0x00003f00
        /*05c8*/ 	.word	0x000000ff
        /*05cc*/ 	.word	0x00000000
        /*05d0*/ 	.short	0x010a
        /*05d2*/ 	.byte	0x04
	.zero		1


	//   ....[77]....
        /*05d4*/ 	.word	0x00003f10
        /*05d8*/ 	.word	0x000000ff
        /*05dc*/ 	.word	0x00000100
        /*05e0*/ 	.short	0x010a
        /*05e2*/ 	.byte	0x2e
	.zero		1


	//   ....[78]....
        /*05e4*/ 	.word	0x00003fc0
        /*05e8*/ 	.word	0x000000ff
        /*05ec*/ 	.word	0x00000000
        /*05f0*/ 	.short	0x010a
        /*05f2*/ 	.byte	0x07
	.zero		1


	//   ....[79]....
        /*05f4*/ 	.word	0x000040f0
        /*05f8*/ 	.word	0x000000ff
        /*05fc*/ 	.word	0x00000000
        /*0600*/ 	.short	0x010a
        /*0602*/ 	.byte	0x04
	.zero		1


	//   ....[80]....
        /*0604*/ 	.word	0x00004530
        /*0608*/ 	.word	0x000000ff
        /*060c*/ 	.word	0x00000000
        /*0610*/ 	.short	0x010a
        /*0612*/ 	.byte	0x04
	.zero		1


	//   ....[81]....
        /*0614*/ 	.word	0x000045c0
        /*0618*/ 	.word	0x000000ff
        /*061c*/ 	.word	0x00000000
        /*0620*/ 	.short	0x010a
        /*0622*/ 	.byte	0x05
	.zero		1


	//   ....[82]....
        /*0624*/ 	.word	0x00004650
        /*0628*/ 	.word	0x000000ff
        /*062c*/ 	.word	0x00000000
        /*0630*/ 	.short	0x010a
        /*0632*/ 	.byte	0x05
	.zero		1


	//   ....[83]....
        /*0634*/ 	.word	0x000046f0
        /*0638*/ 	.word	0x00000000
        /*063c*/ 	.word	0x00000000
        /*0640*/ 	.short	0x010a
        /*0642*/ 	.byte	0xff
	.zero		1


	//   ....[84]....
        /*0644*/ 	.word	0x00004730
        /*0648*/ 	.word	0x00000000
        /*064c*/ 	.word	0x00000000
        /*0650*/ 	.short	0x010a
        /*0652*/ 	.byte	0xff
	.zero		1


	//   ....[85]....
        /*0654*/ 	.word	0x000047a0
        /*0658*/ 	.word	0x000000ff
        /*065c*/ 	.word	0x00000000
        /*0660*/ 	.short	0x0101
        /*0662*/ 	.byte	0x04
	.zero		1


	//   ....[86]....
        /*0664*/ 	.word	0x000047e0
        /*0668*/ 	.word	0x000000ff
        /*066c*/ 	.word	0x00000140
        /*0670*/ 	.short	0x010a
        /*0672*/ 	.byte	0x29
	.zero		1


	//   ....[87]....
        /*0674*/ 	.word	0x00004830
        /*0678*/ 	.word	0x000000ff
        /*067c*/ 	.word	0x00000000
        /*0680*/ 	.short	0x0101
        /*0682*/ 	.byte	0x04
	.zero		1


	//   ....[88]....
        /*0684*/ 	.word	0x00004c90
        /*0688*/ 	.word	0x0000000c
        /*068c*/ 	.word	0x000000c0
        /*0690*/ 	.short	0x010a
        /*0692*/ 	.byte	0xff
	.zero		1


	//   ....[89]....
        /*0694*/ 	.word	0x00004e00
        /*0698*/ 	.word	0x00000000
        /*069c*/ 	.word	0x00000000
        /*06a0*/ 	.short	0x0101
        /*06a2*/ 	.byte	0xff
	.zero		1


	//   ....[90]....
        /*06a4*/ 	.word	0x00005280
        /*06a8*/ 	.word	0x000000ff
        /*06ac*/ 	.word	0x000000b8
        /*06b0*/ 	.short	0x010a
        /*06b2*/ 	.byte	0x1d
	.zero		1


	//   ....[91]....
        /*06b4*/ 	.word	0x00005440
        /*06b8*/ 	.word	0x000000ff
        /*06bc*/ 	.word	0x00000098
        /*06c0*/ 	.short	0x010a
        /*06c2*/ 	.byte	0x04
	.zero		1


	//   ....[92]....
        /*06c4*/ 	.word	0x00005680
        /*06c8*/ 	.word	0x000000ff
        /*06cc*/ 	.word	0x00000080
        /*06d0*/ 	.short	0x010b
        /*06d2*/ 	.byte	0x04
	.zero		1


	//   ....[93]....
        /*06d4*/ 	.word	0x00005690
        /*06d8*/ 	.word	0x000000ff
        /*06dc*/ 	.word	0x00000000
        /*06e0*/ 	.short	0x0101
        /*06e2*/ 	.byte	0x10
	.zero		1


	//   ....[94]....
        /*06e4*/ 	.word	0x000056a0
        /*06e8*/ 	.word	0x000000ff
        /*06ec*/ 	.word	0x00000098
        /*06f0*/ 	.short	0x010a
        /*06f2*/ 	.byte	0x05
	.zero		1


	//   ....[95]....
        /*06f4*/ 	.word	0x000058f0
        /*06f8*/ 	.word	0x000000ff
        /*06fc*/ 	.word	0x00000080
        /*0700*/ 	.short	0x010b
        /*0702*/ 	.byte	0x05
	.zero		1


	//   ....[96]....
        /*0704*/ 	.word	0x00005900
        /*0708*/ 	.word	0x000000ff
        /*070c*/ 	.word	0x00000000
        /*0710*/ 	.short	0x0101
        /*0712*/ 	.byte	0x04
	.zero		1


	//   ....[97]....
        /*0714*/ 	.word	0x000059c0
        /*0718*/ 	.word	0x000000ff
        /*071c*/ 	.word	0x00000000
        /*0720*/ 	.short	0x010a
        /*0722*/ 	.byte	0x04
	.zero		1


	//   ....[98]....
        /*0724*/ 	.word	0x00005a50
        /*0728*/ 	.word	0x000000ff
        /*072c*/ 	.word	0x00000000
        /*0730*/ 	.short	0x010a
        /*0732*/ 	.byte	0x05
	.zero		1


	//   ....[99]....
        /*0734*/ 	.word	0x00005af0
        /*0738*/ 	.word	0x00000000
        /*073c*/ 	.word	0x00000000
        /*0740*/ 	.short	0x010a
        /*0742*/ 	.byte	0xff
	.zero		1


	//   ....[100]....
        /*0744*/ 	.word	0x00005e90
        /*0748*/ 	.word	0x00000003
        /*074c*/ 	.word	0x000000c0
        /*0750*/ 	.short	0x010a
        /*0752*/ 	.byte	0xff
	.zero		1


	//   ....[101]....
        /*0754*/ 	.word	0x00006010
        /*0758*/ 	.word	0x00000000
        /*075c*/ 	.word	0x00000000
        /*0760*/ 	.short	0x0101
        /*0762*/ 	.byte	0xff
	.zero		1


	//   ....[102]....
        /*0764*/ 	.word	0x00006be0
        /*0768*/ 	.word	0x00000000
        /*076c*/ 	.word	0x00000080
        /*0770*/ 	.short	0x010a
        /*0772*/ 	.byte	0xff
	.zero		1


	//   ....[103]....
        /*0774*/ 	.word	0x00006c50
        /*0778*/ 	.word	0x0000004a
        /*077c*/ 	.word	0x000000e0
        /*0780*/ 	.short	0x010a
        /*0782*/ 	.byte	0xff
	.zero		1


	//   ....[104]....
        /*0784*/ 	.word	0x00006d40
        /*0788*/ 	.word	0x00000000
        /*078c*/ 	.word	0x00000080
        /*0790*/ 	.short	0x010a
        /*0792*/ 	.byte	0xff
	.zero		1


	//   ....[105]....
        /*0794*/ 	.word	0x00006e70
        /*0798*/ 	.word	0x0000004a
        /*079c*/ 	.word	0x000000e0
        /*07a0*/ 	.short	0x010a
        /*07a2*/ 	.byte	0xff
	.zero		1


	//   ....[106]....
        /*07a4*/ 	.word	0x000076f0
        /*07a8*/ 	.word	0x00000000
        /*07ac*/ 	.word	0x00000000
        /*07b0*/ 	.short	0x0101
        /*07b2*/ 	.byte	0xff
	.zero		1


	//   ....[107]....
        /*07b4*/ 	.word	0x00007700
        /*07b8*/ 	.word	0x00000002
        /*07bc*/ 	.word	0x00000080
        /*07c0*/ 	.short	0x010a
        /*07c2*/ 	.byte	0xff
	.zero		1


	//   ....[108]....
        /*07c4*/ 	.word	0x000077d0
        /*07c8*/ 	.word	0x00000002
        /*07cc*/ 	.word	0x00000080
        /*07d0*/ 	.short	0x010a
        /*07d2*/ 	.byte	0xff
	.zero		1


	//   ....[109]....
        /*07d4*/ 	.word	0x00007b30
        /*07d8*/ 	.word	0x0000004d
        /*07dc*/ 	.word	0x00000000
        /*07e0*/ 	.short	0x0101
        /*07e2*/ 	.byte	0xff
	.zero		1


	//   ....[110]....
        /*07e4*/ 	.word	0x000081d0
        /*07e8*/ 	.word	0x00000002
        /*07ec*/ 	.word	0x00000000
        /*07f0*/ 	.short	0x0101
        /*07f2*/ 	.byte	0xff
	.zero		1


	//   ....[111]....
        /*07f4*/ 	.word	0x00008470
        /*07f8*/ 	.word	0x000000ff
        /*07fc*/ 	.word	0x00000000
        /*0800*/ 	.short	0x0101
        /*0802*/ 	.byte	0x04
	.zero		1


	//   ....[112]....
        /*0804*/ 	.word	0x00008490
        /*0808*/ 	.word	0x00000003
        /*080c*/ 	.word	0x00000130
        /*0810*/ 	.short	0x010a
        /*0812*/ 	.byte	0xff
	.zero		1


	//   ....[113]....
        /*0814*/ 	.word	0x000084f0
        /*0818*/ 	.word	0x00000000
        /*081c*/ 	.word	0x00000040
        /*0820*/ 	.short	0x010a
        /*0822*/ 	.byte	0xff
	.zero		1


	//   ....[114]....
        /*0824*/ 	.word	0x00008550
        /*0828*/ 	.word	0x00000000
        /*082c*/ 	.word	0x00000040
        /*0830*/ 	.short	0x010a
        /*0832*/ 	.byte	0xff
	.zero		1


	//   ....[115]....
        /*0834*/ 	.word	0x000085a0
        /*0838*/ 	.word	0x00000003
        /*083c*/ 	.word	0x000000c0
        /*0840*/ 	.short	0x010a
        /*0842*/ 	.byte	0xff
	.zero		1


	//   ....[116]....
        /*0844*/ 	.word	0x00008600
        /*0848*/ 	.word	0x00000000
        /*084c*/ 	.word	0x00000000
        /*0850*/ 	.short	0x010a
        /*0852*/ 	.byte	0xff
	.zero		1


	//   ....[117]....
        /*0854*/ 	.word	0x00008660
        /*0858*/ 	.word	0x00000000
        /*085c*/ 	.word	0x00000000
        /*0860*/ 	.short	0x010a
        /*0862*/ 	.byte	0xff
	.zero		1


	//   ....[118]....
        /*0864*/ 	.word	0x000086c0
        /*0868*/ 	.word	0x00000000
        /*086c*/ 	.word	0x00000000
        /*0870*/ 	.short	0x010a
        /*0872*/ 	.byte	0xff
	.zero		1


	//   ....[119]....
        /*0874*/ 	.word	0x00008720
        /*0878*/ 	.word	0x00000000
        /*087c*/ 	.word	0x00000000
        /*0880*/ 	.short	0x010a
        /*0882*/ 	.byte	0xff
	.zero		1


	//   ....[120]....
        /*0884*/ 	.word	0x00008780
        /*0888*/ 	.word	0x00000000
        /*088c*/ 	.word	0x00000000
        /*0890*/ 	.short	0x010a
        /*0892*/ 	.byte	0xff
	.zero		1


	//   ....[121]....
        /*0894*/ 	.word	0x000087e0
        /*0898*/ 	.word	0x00000000
        /*089c*/ 	.word	0x00000000
        /*08a0*/ 	.short	0x010a
        /*08a2*/ 	.byte	0xff
	.zero		1


	//   ....[122]....
        /*08a4*/ 	.word	0x00008840
        /*08a8*/ 	.word	0x00000000
        /*08ac*/ 	.word	0x00000000
        /*08b0*/ 	.short	0x010a
        /*08b2*/ 	.byte	0xff
	.zero		1


	//   ....[123]....
        /*08b4*/ 	.word	0x00008890
        /*08b8*/ 	.word	0x00000000
        /*08bc*/ 	.word	0x00000120
        /*08c0*/ 	.short	0x010a
        /*08c2*/ 	.byte	0xff
	.zero		1


	//   ....[124]....
        /*08c4*/ 	.word	0x000088f0
        /*08c8*/ 	.word	0x00000000
        /*08cc*/ 	.word	0x000000d0
        /*08d0*/ 	.short	0x010a
        /*08d2*/ 	.byte	0xff
	.zero		1


	//   ....[125]....
        /*08d4*/ 	.word	0x00008940
        /*08d8*/ 	.word	0x00000000
        /*08dc*/ 	.word	0x000000c0
        /*08e0*/ 	.short	0x010a
        /*08e2*/ 	.byte	0xff
	.zero		1


	//   ....[126]....
        /*08e4*/ 	.word	0x000089a0
        /*08e8*/ 	.word	0x00000000
        /*08ec*/ 	.word	0x000000d0
        /*08f0*/ 	.short	0x010a
        /*08f2*/ 	.byte	0xff
	.zero		1


	//   ....[127]....
        /*08f4*/ 	.word	0x00008a00
        /*08f8*/ 	.word	0x00000005
        /*08fc*/ 	.word	0x00000008
        /*0900*/ 	.short	0x010a
        /*0902*/ 	.byte	0xff
	.zero		1


	//   ....[128]....
        /*0904*/ 	.word	0x00008af0
        /*0908*/ 	.word	0x00000003
        /*090c*/ 	.word	0x00000008
        /*0910*/ 	.short	0x010a
        /*0912*/ 	.byte	0xff
	.zero		1


	//   ....[129]....
        /*0914*/ 	.word	0x00008b40
        /*0918*/ 	.word	0x00000000
        /*091c*/ 	.word	0x000000c0
        /*0920*/ 	.short	0x010a
        /*0922*/ 	.byte	0xff
	.zero		1


	//   ....[130]....
        /*0924*/ 	.word	0x00008ba0
        /*0928*/ 	.word	0x00000000
        /*092c*/ 	.word	0x00000100
        /*0930*/ 	.short	0x010a
        /*0932*/ 	.byte	0xff
	.zero		1


	//   ....[131]....
        /*0934*/ 	.word	0x00008c00
        /*0938*/ 	.word	0x00000000
        /*093c*/ 	.word	0x00000000
        /*0940*/ 	.short	0x010a
        /*0942*/ 	.byte	0xff
	.zero		1


	//   ....[132]....
        /*0944*/ 	.word	0x00008c60
        /*0948*/ 	.word	0x00000000
        /*094c*/ 	.word	0x00000000
        /*0950*/ 	.short	0x010a
        /*0952*/ 	.byte	0xff
	.zero		1


	//   ....[133]....
        /*0954*/ 	.word	0x00008cc0
        /*0958*/ 	.word	0x00000000
        /*095c*/ 	.word	0x00000000
        /*0960*/ 	.short	0x010a
        /*0962*/ 	.byte	0xff
	.zero		1


	//   ....[134]....
        /*0964*/ 	.word	0x00008d20
        /*0968*/ 	.word	0x00000000
        /*096c*/ 	.word	0x00000000
        /*0970*/ 	.short	0x010a
        /*0972*/ 	.byte	0xff
	.zero		1


	//   ....[135]....
        /*0974*/ 	.word	0x00008d80
        /*0978*/ 	.word	0x00000000
        /*097c*/ 	.word	0x00000140
        /*0980*/ 	.short	0x010a
        /*0982*/ 	.byte	0xff
	.zero		1


	//   ....[136]....
        /*0984*/ 	.word	0x00008dd0
        /*0988*/ 	.word	0x0000000c
        /*098c*/ 	.word	0x000000c0
        /*0990*/ 	.short	0x010a
        /*0992*/ 	.byte	0xff
	.zero		1


	//   ....[137]....
        /*0994*/ 	.word	0x00008e30
        /*0998*/ 	.word	0x00000000
        /*099c*/ 	.word	0x000000b8
        /*09a0*/ 	.short	0x010a
        /*09a2*/ 	.byte	0xff
	.zero		1


	//   ....[138]....
        /*09a4*/ 	.word	0x00008e90
        /*09a8*/ 	.word	0x00000000
        /*09ac*/ 	.word	0x00000098
        /*09b0*/ 	.short	0x010a
        /*09b2*/ 	.byte	0xff
	.zero		1


	//   ....[139]....
        /*09b4*/ 	.word	0x00008ef0
        /*09b8*/ 	.word	0x00000009
        /*09bc*/ 	.word	0x00000098
        /*09c0*/ 	.short	0x010a
        /*09c2*/ 	.byte	0xff
	.zero		1


	//   ....[140]....
        /*09c4*/ 	.word	0x00008f50
        /*09c8*/ 	.word	0x00000000
        /*09cc*/ 	.word	0x00000000
        /*09d0*/ 	.short	0x010a
        /*09d2*/ 	.byte	0xff
	.zero		1


	//   ....[141]....
        /*09d4*/ 	.word	0x00008fb0
        /*09d8*/ 	.word	0x00000000
        /*09dc*/ 	.word	0x00000000
        /*09e0*/ 	.short	0x010a
        /*09e2*/ 	.byte	0xff
	.zero		1


	//   ....[142]....
        /*09e4*/ 	.word	0x00009000
        /*09e8*/ 	.word	0x00000003
        /*09ec*/ 	.word	0x000000c0
        /*09f0*/ 	.short	0x010a
        /*09f2*/ 	.byte	0xff
	.zero		1


	//   ....[143]....
        /*09f4*/ 	.word	0x00009050
        /*09f8*/ 	.word	0x00000000
        /*09fc*/ 	.word	0x00000080
        /*0a00*/ 	.short	0x010a
        /*0a02*/ 	.byte	0xff
	.zero		1


	//   ....[144]....
        /*0a04*/ 	.word	0x000090a0
        /*0a08*/ 	.word	0x0000004a
        /*0a0c*/ 	.word	0x000000e0
        /*0a10*/ 	.short	0x010a
        /*0a12*/ 	.byte	0xff
	.zero		1


	//   ....[145]....
        /*0a14*/ 	.word	0x000090f0
        /*0a18*/ 	.word	0x00000002
        /*0a1c*/ 	.word	0x00000080
        /*0a20*/ 	.short	0x010a
        /*0a22*/ 	.byte	0xff
	.zero		1


	//----- nvinfo : EIATTR_NUM_MBARRIERS
	.align		4
.L_47:
        /*0a24*/ 	.byte	0x03, 0x38
        /*0a26*/ 	.short	0x0029


	//----- nvinfo : EIATTR_EXIT_INSTR_OFFSETS
	.align		4
        /*0a28*/ 	.byte	0x04, 0x1c
        /*0a2a*/ 	.short	(.L_49 - .L_48)


	//   ....[0]....
.L_48:
        /*0a2c*/ 	.word	0x00002fd0


	//   ....[1]....
        /*0a30*/ 	.word	0x000034c0


	//   ....[2]....
        /*0a34*/ 	.word	0x00003520


	//   ....[3]....
        /*0a38*/ 	.word	0x00004a60


	//   ....[4]....
        /*0a3c*/ 	.word	0x00005b20


	//   ....[5]....
        /*0a40*/ 	.word	0x00005b60


	//   ....[6]....
        /*0a44*/ 	.word	0x00008360


	//   ....[7]....
        /*0a48*/ 	.word	0x000083e0


	//   ....[8]....
        /*0a4c*/ 	.word	0x00008410


	//   ....[9]....
        /*0a50*/ 	.word	0x00008480


	//----- nvinfo : EIATTR_MAX_THREADS
	.align		4
.L_49:
        /*0a54*/ 	.byte	0x04, 0x05
        /*0a56*/ 	.short	(.L_51 - .L_50)
.L_50:
        /*0a58*/ 	.word	0x00000100
        /*0a5c*/ 	.word	0x00000001
        /*0a60*/ 	.word	0x00000001


	//----- nvinfo : EIATTR_CRS_STACK_SIZE
	.align		4
.L_51:
        /*0a64*/ 	.byte	0x04, 0x1e
        /*0a66*/ 	.short	(.L_53 - .L_52)
.L_52:
        /*0a68*/ 	.word	0x00000000


	//----- nvinfo : EIATTR_CBANK_PARAM_SIZE
	.align		4
.L_53:
        /*0a6c*/ 	.byte	0x03, 0x19
        /*0a6e*/ 	.short	0x0800


	//----- nvinfo : EIATTR_PARAM_CBANK
	.align		4
        /*0a70*/ 	.byte	0x04, 0x0a
        /*0a72*/ 	.short	(.L_55 - .L_54)
	.align		4
.L_54:
        /*0a74*/ 	.word	index@(.nv.constant0._ZN7cutlass13device_kernelINS_4gemm6kernel13GemmUniversalIN4cute5tupleIJiiiiEEENS1_10collective13CollectiveMmaINS1_35MainloopSm100TmaUmmaWarpSpecializedILi8ELi2ELi4ENS5_IJNS4_1CILi2EEESB_NSA_ILi1EEEEEEEENS5_IJNSA_ILi128EEENSA_ILi64EEESG_EEENS_10tfloat32_tENS5_IJlSC_lEEESI_SJ_NS4_8TiledMMAINS4_8MMA_AtomIJNS4_23SM100_MMA_TF32_2x1SM_SSISI_SI_fLi128ELi64ELNS4_4UMMA5MajorE0ELSO_0ELNSN_7ScaleInE0ELSP_0EEEEEENS4_6LayoutINS5_IJSC_SC_SC_EEENS5_IJNSA_ILi0EEESU_SU_EEEEENS5_IJNS4_10UnderscoreESX_SX_EEEEENS4_28SM100_TMA_2SM_LOAD_MULTICASTENS4_14ComposedLayoutINS4_7SwizzleILi3ELi4ELi3EEENS4_18smem_ptr_flag_bitsILi32EEENSS_INS5_IJNSA_ILi8EEENSA_ILi32EEEEEENS5_IJS17_SC_EEEEEEEvNS4_8identityENS4_18SM100_TMA_2SM_LOADES1B_vS1C_EENS_8epilogue10collective18CollectiveEpilogueINS1F_23Sm100TmaWarpSpecializedILi3ELi2ELi16ELb1ELb0EEEJNS5_IJSG_SG_SG_EEENS5_IJNSS_ISG_SC_EENSS_INS5_IJNSA_ILi16EEESB_EEENS5_IJSC_S17_EEEEEEEESI_SJ_SI_SJ_NS1F_6fusion15FusionCallbacksIS1J_NS1R_17LinearCombinationISI_fSI_fLNS_15FloatRoundStyleE2EEES1K_S1Q_JEEENS4_5SM1004TMEM4LOAD26SM100_TMEM_LOAD_32dp32b16xENS4_13SM90_TMA_LOADENS11_INS12_ILi2ELi4ELi3EEES15_NSS_INS5_IJS16_S1M_EEENS5_IJS1M_SC_EEEEEEENS4_39AutoVectorizingCopyWithAssumedAlignmentILi128EEENS4_14SM90_TMA_STOREES26_S28_S28_EEEvvEEEEvNT_6ParamsE)
        /*0a78*/ 	.short	0x0380
        /*0a7a*/ 	.short	0x0800


	//----- nvinfo : EIATTR_SW_WAR
	.align		4
.L_55:
        /*0a7c*/ 	.byte	0x04, 0x36
        /*0a7e*/ 	.short	(.L_57 - .L_56)
.L_56:
        /*0a80*/ 	.word	0x00000008
.L_57:


//--------------------- .nv.callgraph             --------------------------
	.section	.nv.callgraph,"",@"SHT_CUDA_CALLGRAPH"
	.align	4
	.sectionentsize	8
	.align		4
        /*0000*/ 	.word	0x00000000
	.align		4
        /*0004*/ 	.word	0xffffffff
	.align		4
        /*0008*/ 	.word	index@(_ZN7cutlass13device_kernelINS_4gemm6kernel13GemmUniversalIN4cute5tupleIJiiiiEEENS1_10collective13CollectiveMmaINS1_35MainloopSm100TmaUmmaWarpSpecializedILi8ELi2ELi4ENS5_IJNS4_1CILi2EEESB_NSA_ILi1EEEEEEEENS5_IJNSA_ILi128EEENSA_ILi64EEESG_EEENS_10tfloat32_tENS5_IJlSC_lEEESI_SJ_NS4_8TiledMMAINS4_8MMA_AtomIJNS4_23SM100_MMA_TF32_2x1SM_SSISI_SI_fLi128ELi64ELNS4_4UMMA5MajorE0ELSO_0ELNSN_7ScaleInE0ELSP_0EEEEEENS4_6LayoutINS5_IJSC_SC_SC_EEENS5_IJNSA_ILi0EEESU_SU_EEEEENS5_IJNS4_10UnderscoreESX_SX_EEEEENS4_28SM100_TMA_2SM_LOAD_MULTICASTENS4_14ComposedLayoutINS4_7SwizzleILi3ELi4ELi3EEENS4_18smem_ptr_flag_bitsILi32EEENSS_INS5_IJNSA_ILi8EEENSA_ILi32EEEEEENS5_IJS17_SC_EEEEEEEvNS4_8identityENS4_18SM100_TMA_2SM_LOADES1B_vS1C_EENS_8epilogue10collective18CollectiveEpilogueINS1F_23Sm100TmaWarpSpecializedILi3ELi2ELi16ELb1ELb0EEEJNS5_IJSG_SG_SG_EEENS5_IJNSS_ISG_SC_EENSS_INS5_IJNSA_ILi16EEESB_EEENS5_IJSC_S17_EEEEEEEESI_SJ_SI_SJ_NS1F_6fusion15FusionCallbacksIS1J_NS1R_17LinearCombinationISI_fSI_fLNS_15FloatRoundStyleE2EEES1K_S1Q_JEEENS4_5SM1004TMEM4LOAD26SM100_TMEM_LOAD_32dp32b16xENS4_13SM90_TMA_LOADENS11_INS12_ILi2ELi4ELi3EEES15_NSS_INS5_IJS16_S1M_EEENS5_IJS1M_SC_EEEEEEENS4_39AutoVectorizingCopyWithAssumedAlignmentILi128EEENS4_14SM90_TMA_STOREES26_S28_S28_EEEvvEEEEvNT_6ParamsE)
	.align		4
        /*000c*/ 	.word	index@(__assertfail)
	.align		4
        /*0010*/ 	.word	0x00000000
	.align		4
        /*0014*/ 	.word	0xfffffffe
	.align		4
        /*0018*/ 	.word	0x00000000
	.align		4
        /*001c*/ 	.word	0xfffffffd
	.align		4
        /*0020*/ 	.word	0x00000000
	.align		4
        /*0024*/ 	.word	0xfffffffc


//--------------------- .nv.constant4             --------------------------
	.section	.nv.constant4,"a",@progbits
	.align	8
	.align		8
.nv.constant4:
        /*0000*/ 	.dword	__assertfail
	.align		8
        /*0008*/ 	.dword	__unnamed_1
	.align		8
        /*0010*/ 	.dword	__unnamed_2
	.align		8
        /*0018*/ 	.dword	_ZN40_INTERNAL_1ce21b5b_4_k_cu_f1ac79d9_102014cuda3std3__45__cpo5beginE
	.align		8
        /*0020*/ 	.dword	_ZN40_INTERNAL_1ce21b5b_4_k_cu_f1ac79d9_102014cuda3std3__45__cpo3endE
	.align		8
        /*0028*/ 	.dword	_ZN40_INTERNAL_1ce21b5b_4_k_cu_f1ac79d9_102014cuda3std3__45__cpo6cbeginE
	.align		8
        /*0030*/ 	.dword	_ZN40_INTERNAL_1ce21b5b_4_k_cu_f1ac79d9_102014cuda3std3__45__cpo4cendE
	.align		8
        /*0038*/ 	.dword	_ZN40_INTERNAL_1ce21b5b_4_k_cu_f1ac79d9_102014cuda3std3__442_GLOBAL__N__1ce21b5b_4_k_cu_f1ac79d9_102016ignoreE
	.align		8
        /*0040*/ 	.dword	_ZN40_INTERNAL_1ce21b5b_4_k_cu_f1ac79d9_102014cuda3std3__419piecewise_constructE
	.align		8
        /*0048*/ 	.dword	_ZN40_INTERNAL_1ce21b5b_4_k_cu_f1ac79d9_102014cuda3std3__48in_placeE
	.align		8
        /*0050*/ 	.dword	_ZN40_INTERNAL_1ce21b5b_4_k_cu_f1ac79d9_102014cuda3std6ranges3__45__cpo4swapE
	.align		8
        /*0058*/ 	.dword	_ZN40_INTERNAL_1ce21b5b_4_k_cu_f1ac79d9_102014cuda3std6ranges3__45__cpo9iter_moveE
	.align		8
        /*0060*/ 	.dword	_ZN40_INTERNAL_1ce21b5b_4_k_cu_f1ac79d9_102014cute7productE
	.align		8
        /*0068*/ 	.dword	_ZN40_INTERNAL_1ce21b5b_4_k_cu_f1ac79d9_102014cute1_E
	.align		8
        /*0070*/ 	.dword	$str$25
	.align		8
        /*0078*/ 	.dword	$str$26
	.align		8
        /*0080*/ 	.dword	$str$27
	.align		8
        /*0088*/ 	.dword	$str$28


//--------------------- .text._ZN7cutlass13device_kernelINS_4gemm6kernel13GemmUniversalIN4cute5tupleIJiiiiEEENS1_10collective13CollectiveMmaINS1_35MainloopSm100TmaUmmaWarpSpecializedILi8ELi2ELi4ENS5_IJNS4_1CILi2EEESB_NSA_ILi1EEEEEEEENS5_IJNSA_ILi128EEENSA_ILi64EEESG_EEENS_10tfloat32_tENS5_IJlSC_lEEESI_SJ_NS4_8TiledMMAINS4_8MMA_AtomIJNS4_23SM100_MMA_TF32_2x1SM_SSISI_SI_fLi128ELi64ELNS4_4UMMA5MajorE0ELSO_0ELNSN_7ScaleInE0ELSP_0EEEEEENS4_6LayoutINS5_IJSC_SC_SC_EEENS5_IJNSA_ILi0EEESU_SU_EEEEENS5_IJNS4_10UnderscoreESX_SX_EEEEENS4_28SM100_TMA_2SM_LOAD_MULTICASTENS4_14ComposedLayoutINS4_7SwizzleILi3ELi4ELi3EEENS4_18smem_ptr_flag_bitsILi32EEENSS_INS5_IJNSA_ILi8EEENSA_ILi32EEEEEENS5_IJS17_SC_EEEEEEEvNS4_8identityENS4_18SM100_TMA_2SM_LOADES1B_vS1C_EENS_8epilogue10collective18CollectiveEpilogueINS1F_23Sm100TmaWarpSpecializedILi3ELi2ELi16ELb1ELb0EEEJNS5_IJSG_SG_SG_EEENS5_IJNSS_ISG_SC_EENSS_INS5_IJNSA_ILi16EEESB_EEENS5_IJSC_S17_EEEEEEEESI_SJ_SI_SJ_NS1F_6fusion15FusionCallbacksIS1J_NS1R_17LinearCombinationISI_fSI_fLNS_15FloatRoundStyleE2EEES1K_S1Q_JEEENS4_5SM1004TMEM4LOAD26SM100_TMEM_LOAD_32dp32b16xENS4_13SM90_TMA_LOADENS11_INS12_ILi2ELi4ELi3EEES15_NSS_INS5_IJS16_S1M_EEENS5_IJS1M_SC_EEEEEEENS4_39AutoVectorizingCopyWithAssumedAlignmentILi128EEENS4_14SM90_TMA_STOREES26_S28_S28_EEEvvEEEEvNT_6ParamsE --------------------------
	.section	.text._ZN7cutlass13device_kernelINS_4gemm6kernel13GemmUniversalIN4cute5tupleIJiiiiEEENS1_10collective13CollectiveMmaINS1_35MainloopSm100TmaUmmaWarpSpecializedILi8ELi2ELi4ENS5_IJNS4_1CILi2EEESB_NSA_ILi1EEEEEEEENS5_IJNSA_ILi128EEENSA_ILi64EEESG_EEENS_10tfloat32_tENS5_IJlSC_lEEESI_SJ_NS4_8TiledMMAINS4_8MMA_AtomIJNS4_23SM100_MMA_TF32_2x1SM_SSISI_SI_fLi128ELi64ELNS4_4UMMA5MajorE0ELSO_0ELNSN_7ScaleInE0ELSP_0EEEEEENS4_6LayoutINS5_IJSC_SC_SC_EEENS5_IJNSA_ILi0EEESU_SU_EEEEENS5_IJNS4_10UnderscoreESX_SX_EEEEENS4_28SM100_TMA_2SM_LOAD_MULTICASTENS4_14ComposedLayoutINS4_7SwizzleILi3ELi4ELi3EEENS4_18smem_ptr_flag_bitsILi32EEENSS_INS5_IJNSA_ILi8EEENSA_ILi32EEEEEENS5_IJS17_SC_EEEEEEEvNS4_8identityENS4_18SM100_TMA_2SM_LOADES1B_vS1C_EENS_8epilogue10collective18CollectiveEpilogueINS1F_23Sm100TmaWarpSpecializedILi3ELi2ELi16ELb1ELb0EEEJNS5_IJSG_SG_SG_EEENS5_IJNSS_ISG_SC_EENSS_INS5_IJNSA_ILi16EEESB_EEENS5_IJSC_S17_EEEEEEEESI_SJ_SI_SJ_NS1F_6fusion15FusionCallbacksIS1J_NS1R_17LinearCombinationISI_fSI_fLNS_15FloatRoundStyleE2EEES1K_S1Q_JEEENS4_5SM1004TMEM4LOAD26SM100_TMEM_LOAD_32dp32b16xENS4_13SM90_TMA_LOADENS11_INS12_ILi2ELi4ELi3EEES15_NSS_INS5_IJS16_S1M_EEENS5_IJS1M_SC_EEEEEEENS4_39AutoVectorizingCopyWithAssumedAlignmentILi128EEENS4_14SM90_TMA_STOREES26_S28_S28_EEEvvEEEEvNT_6ParamsE,"ax",@progbits
	.align	128
.text._ZN7cutlass13device_kernelINS_4gemm6kernel13GemmUniversalIN4cute5tupleIJiiiiEEENS1_10collective13CollectiveMmaINS1_35MainloopSm100TmaUmmaWarpSpecializedILi8ELi2ELi4ENS5_IJNS4_1CILi2EEESB_NSA_ILi1EEEEEEEENS5_IJNSA_ILi128EEENSA_ILi64EEESG_EEENS_10tfloat32_tENS5_IJlSC_lEEESI_SJ_NS4_8TiledMMAINS4_8MMA_AtomIJNS4_23SM100_MMA_TF32_2x1SM_SSISI_SI_fLi128ELi64ELNS4_4UMMA5MajorE0ELSO_0ELNSN_7ScaleInE0ELSP_0EEEEEENS4_6LayoutINS5_IJSC_SC_SC_EEENS5_IJNSA_ILi0EEESU_SU_EEEEENS5_IJNS4_10UnderscoreESX_SX_EEEEENS4_28SM100_TMA_2SM_LOAD_MULTICASTENS4_14ComposedLayoutINS4_7SwizzleILi3ELi4ELi3EEENS4_18smem_ptr_flag_bitsILi32EEENSS_INS5_IJNSA_ILi8EEENSA_ILi32EEEEEENS5_IJS17_SC_EEEEEEEvNS4_8identityENS4_18SM100_TMA_2SM_LOADES1B_vS1C_EENS_8epilogue10collective18CollectiveEpilogueINS1F_23Sm100TmaWarpSpecializedILi3ELi2ELi16ELb1ELb0EEEJNS5_IJSG_SG_SG_EEENS5_IJNSS_ISG_SC_EENSS_INS5_IJNSA_ILi16EEESB_EEENS5_IJSC_S17_EEEEEEEESI_SJ_SI_SJ_NS1F_6fusion15FusionCallbacksIS1J_NS1R_17LinearCombinationISI_fSI_fLNS_15FloatRoundStyleE2EEES1K_S1Q_JEEENS4_5SM1004TMEM4LOAD26SM100_TMEM_LOAD_32dp32b16xENS4_13SM90_TMA_LOADENS11_INS12_ILi2ELi4ELi3EEES15_NSS_INS5_IJS16_S1M_EEENS5_IJS1M_SC_EEEEEEENS4_39AutoVectorizingCopyWithAssumedAlignmentILi128EEENS4_14SM90_TMA_STOREES26_S28_S28_EEEvvEEEEvNT_6ParamsE:
        .type           _ZN7cutlass13device_kernelINS_4gemm6kernel13GemmUniversalIN4cute5tupleIJiiiiEEENS1_10collective13CollectiveMmaINS1_35MainloopSm100TmaUmmaWarpSpecializedILi8ELi2ELi4ENS5_IJNS4_1CILi2EEESB_NSA_ILi1EEEEEEEENS5_IJNSA_ILi128EEENSA_ILi64EEESG_EEENS_10tfloat32_tENS5_IJlSC_lEEESI_SJ_NS4_8TiledMMAINS4_8MMA_AtomIJNS4_23SM100_MMA_TF32_2x1SM_SSISI_SI_fLi128ELi64ELNS4_4UMMA5MajorE0ELSO_0ELNSN_7ScaleInE0ELSP_0EEEEEENS4_6LayoutINS5_IJSC_SC_SC_EEENS5_IJNSA_ILi0EEESU_SU_EEEEENS5_IJNS4_10UnderscoreESX_SX_EEEEENS4_28SM100_TMA_2SM_LOAD_MULTICASTENS4_14ComposedLayoutINS4_7SwizzleILi3ELi4ELi3EEENS4_18smem_ptr_flag_bitsILi32EEENSS_INS5_IJNSA_ILi8EEENSA_ILi32EEEEEENS5_IJS17_SC_EEEEEEEvNS4_8identityENS4_18SM100_TMA_2SM_LOADES1B_vS1C_EENS_8epilogue10collective18CollectiveEpilogueINS1F_23Sm100TmaWarpSpecializedILi3ELi2ELi16ELb1ELb0EEEJNS5_IJSG_SG_SG_EEENS5_IJNSS_ISG_SC_EENSS_INS5_IJNSA_ILi16EEESB_EEENS5_IJSC_S17_EEEEEEEESI_SJ_SI_SJ_NS1F_6fusion15FusionCallbacksIS1J_NS1R_17LinearCombinationISI_fSI_fLNS_15FloatRoundStyleE2EEES1K_S1Q_JEEENS4_5SM1004TMEM4LOAD26SM100_TMEM_LOAD_32dp32b16xENS4_13SM90_TMA_LOADENS11_INS12_ILi2ELi4ELi3EEES15_NSS_INS5_IJS16_S1M_EEENS5_IJS1M_SC_EEEEEEENS4_39AutoVectorizingCopyWithAssumedAlignmentILi128EEENS4_14SM90_TMA_STOREES26_S28_S28_EEEvvEEEEvNT_6ParamsE,@function
        .size           _ZN7cutlass13device_kernelINS_4gemm6kernel13GemmUniversalIN4cute5tupleIJiiiiEEENS1_10collective13CollectiveMmaINS1_35MainloopSm100TmaUmmaWarpSpecializedILi8ELi2ELi4ENS5_IJNS4_1CILi2EEESB_NSA_ILi1EEEEEEEENS5_IJNSA_ILi128EEENSA_ILi64EEESG_EEENS_10tfloat32_tENS5_IJlSC_lEEESI_SJ_NS4_8TiledMMAINS4_8MMA_AtomIJNS4_23SM100_MMA_TF32_2x1SM_SSISI_SI_fLi128ELi64ELNS4_4UMMA5MajorE0ELSO_0ELNSN_7ScaleInE0ELSP_0EEEEEENS4_6LayoutINS5_IJSC_SC_SC_EEENS5_IJNSA_ILi0EEESU_SU_EEEEENS5_IJNS4_10UnderscoreESX_SX_EEEEENS4_28SM100_TMA_2SM_LOAD_MULTICASTENS4_14ComposedLayoutINS4_7SwizzleILi3ELi4ELi3EEENS4_18smem_ptr_flag_bitsILi32EEENSS_INS5_IJNSA_ILi8EEENSA_ILi32EEEEEENS5_IJS17_SC_EEEEEEEvNS4_8identityENS4_18SM100_TMA_2SM_LOADES1B_vS1C_EENS_8epilogue10collective18CollectiveEpilogueINS1F_23Sm100TmaWarpSpecializedILi3ELi2ELi16ELb1ELb0EEEJNS5_IJSG_SG_SG_EEENS5_IJNSS_ISG_SC_EENSS_INS5_IJNSA_ILi16EEESB_EEENS5_IJSC_S17_EEEEEEEESI_SJ_SI_SJ_NS1F_6fusion15FusionCallbacksIS1J_NS1R_17LinearCombinationISI_fSI_fLNS_15FloatRoundStyleE2EEES1K_S1Q_JEEENS4_5SM1004TMEM4LOAD26SM100_TMEM_LOAD_32dp32b16xENS4_13SM90_TMA_LOADENS11_INS12_ILi2ELi4ELi3EEES15_NSS_INS5_IJS16_S1M_EEENS5_IJS1M_SC_EEEEEEENS4_39AutoVectorizingCopyWithAssumedAlignmentILi128EEENS4_14SM90_TMA_STOREES26_S28_S28_EEEvvEEEEvNT_6ParamsE,(.L_x_189 - _ZN7cutlass13device_kernelINS_4gemm6kernel13GemmUniversalIN4cute5tupleIJiiiiEEENS1_10collective13CollectiveMmaINS1_35MainloopSm100TmaUmmaWarpSpecializedILi8ELi2ELi4ENS5_IJNS4_1CILi2EEESB_NSA_ILi1EEEEEEEENS5_IJNSA_ILi128EEENSA_ILi64EEESG_EEENS_10tfloat32_tENS5_IJlSC_lEEESI_SJ_NS4_8TiledMMAINS4_8MMA_AtomIJNS4_23SM100_MMA_TF32_2x1SM_SSISI_SI_fLi128ELi64ELNS4_4UMMA5MajorE0ELSO_0ELNSN_7ScaleInE0ELSP_0EEEEEENS4_6LayoutINS5_IJSC_SC_SC_EEENS5_IJNSA_ILi0EEESU_SU_EEEEENS5_IJNS4_10UnderscoreESX_SX_EEEEENS4_28SM100_TMA_2SM_LOAD_MULTICASTENS4_14ComposedLayoutINS4_7SwizzleILi3ELi4ELi3EEENS4_18smem_ptr_flag_bitsILi32EEENSS_INS5_IJNSA_ILi8EEENSA_ILi32EEEEEENS5_IJS17_SC_EEEEEEEvNS4_8identityENS4_18SM100_TMA_2SM_LOADES1B_vS1C_EENS_8epilogue10collective18CollectiveEpilogueINS1F_23Sm100TmaWarpSpecializedILi3ELi2ELi16ELb1ELb0EEEJNS5_IJSG_SG_SG_EEENS5_IJNSS_ISG_SC_EENSS_INS5_IJNSA_ILi16EEESB_EEENS5_IJSC_S17_EEEEEEEESI_SJ_SI_SJ_NS1F_6fusion15FusionCallbacksIS1J_NS1R_17LinearCombinationISI_fSI_fLNS_15FloatRoundStyleE2EEES1K_S1Q_JEEENS4_5SM1004TMEM4LOAD26SM100_TMEM_LOAD_32dp32b16xENS4_13SM90_TMA_LOADENS11_INS12_ILi2ELi4ELi3EEES15_NSS_INS5_IJS16_S1M_EEENS5_IJS1M_SC_EEEEEEENS4_39AutoVectorizingCopyWithAssumedAlignmentILi128EEENS4_14SM90_TMA_STOREES26_S28_S28_EEEvvEEEEvNT_6ParamsE)
        .other          _ZN7cutlass13device_kernelINS_4gemm6kernel13GemmUniversalIN4cute5tupleIJiiiiEEENS1_10collective13CollectiveMmaINS1_35MainloopSm100TmaUmmaWarpSpecializedILi8ELi2ELi4ENS5_IJNS4_1CILi2EEESB_NSA_ILi1EEEEEEEENS5_IJNSA_ILi128EEENSA_ILi64EEESG_EEENS_10tfloat32_tENS5_IJlSC_lEEESI_SJ_NS4_8TiledMMAINS4_8MMA_AtomIJNS4_23SM100_MMA_TF32_2x1SM_SSISI_SI_fLi128ELi64ELNS4_4UMMA5MajorE0ELSO_0ELNSN_7ScaleInE0ELSP_0EEEEEENS4_6LayoutINS5_IJSC_SC_SC_EEENS5_IJNSA_ILi0EEESU_SU_EEEEENS5_IJNS4_10UnderscoreESX_SX_EEEEENS4_28SM100_TMA_2SM_LOAD_MULTICASTENS4_14ComposedLayoutINS4_7SwizzleILi3ELi4ELi3EEENS4_18smem_ptr_flag_bitsILi32EEENSS_INS5_IJNSA_ILi8EEENSA_ILi32EEEEEENS5_IJS17_SC_EEEEEEEvNS4_8identityENS4_18SM100_TMA_2SM_LOADES1B_vS1C_EENS_8epilogue10collective18CollectiveEpilogueINS1F_23Sm100TmaWarpSpecializedILi3ELi2ELi16ELb1ELb0EEEJNS5_IJSG_SG_SG_EEENS5_IJNSS_ISG_SC_EENSS_INS5_IJNSA_ILi16EEESB_EEENS5_IJSC_S17_EEEEEEEESI_SJ_SI_SJ_NS1F_6fusion15FusionCallbacksIS1J_NS1R_17LinearCombinationISI_fSI_fLNS_15FloatRoundStyleE2EEES1K_S1Q_JEEENS4_5SM1004TMEM4LOAD26SM100_TMEM_LOAD_32dp32b16xENS4_13SM90_TMA_LOADENS11_INS12_ILi2ELi4ELi3EEES15_NSS_INS5_IJS16_S1M_EEENS5_IJS1M_SC_EEEEEEENS4_39AutoVectorizingCopyWithAssumedAlignmentILi128EEENS4_14SM90_TMA_STOREES26_S28_S28_EEEvvEEEEvNT_6ParamsE,@"STO_CUDA_ENTRY STV_DEFAULT"
_ZN7cutlass13device_kernelINS_4gemm6kernel13GemmUniversalIN4cute5tupleIJiiiiEEENS1_10collective13CollectiveMmaINS1_35MainloopSm100TmaUmmaWarpSpecializedILi8ELi2ELi4ENS5_IJNS4_1CILi2EEESB_NSA_ILi1EEEEEEEENS5_IJNSA_ILi128EEENSA_ILi64EEESG_EEENS_10tfloat32_tENS5_IJlSC_lEEESI_SJ_NS4_8TiledMMAINS4_8MMA_AtomIJNS4_23SM100_MMA_TF32_2x1SM_SSISI_SI_fLi128ELi64ELNS4_4UMMA5MajorE0ELSO_0ELNSN_7ScaleInE0ELSP_0EEEEEENS4_6LayoutINS5_IJSC_SC_SC_EEENS5_IJNSA_ILi0EEESU_SU_EEEEENS5_IJNS4_10UnderscoreESX_SX_EEEEENS4_28SM100_TMA_2SM_LOAD_MULTICASTENS4_14ComposedLayoutINS4_7SwizzleILi3ELi4ELi3EEENS4_18smem_ptr_flag_bitsILi32EEENSS_INS5_IJNSA_ILi8EEENSA_ILi32EEEEEENS5_IJS17_SC_EEEEEEEvNS4_8identityENS4_18SM100_TMA_2SM_LOADES1B_vS1C_EENS_8epilogue10collective18CollectiveEpilogueINS1F_23Sm100TmaWarpSpecializedILi3ELi2ELi16ELb1ELb0EEEJNS5_IJSG_SG_SG_EEENS5_IJNSS_ISG_SC_EENSS_INS5_IJNSA_ILi16EEESB_EEENS5_IJSC_S17_EEEEEEEESI_SJ_SI_SJ_NS1F_6fusion15FusionCallbacksIS1J_NS1R_17LinearCombinationISI_fSI_fLNS_15FloatRoundStyleE2EEES1K_S1Q_JEEENS4_5SM1004TMEM4LOAD26SM100_TMEM_LOAD_32dp32b16xENS4_13SM90_TMA_LOADENS11_INS12_ILi2ELi4ELi3EEES15_NSS_INS5_IJS16_S1M_EEENS5_IJS1M_SC_EEEEEEENS4_39AutoVectorizingCopyWithAssumedAlignmentILi128EEENS4_14SM90_TMA_STOREES26_S28_S28_EEEvvEEEEvNT_6ParamsE:
[----:B------:R-:W1:Y:S01]  /*0000*/  LDC R1, c[0x0][0x37c] ;  /* 0x0000df00ff017b82 */ /* 0x000e620000000800 */
[----:B------:R-:W2:Y:S01]  /*0010*/  S2R R63, SR_TID.X ;  /* 0x00000000003f7919 */ /* 0x000ea20000002100 */
[----:B------:R-:W3:Y:S06]  /*0020*/  LDCU.64 UR8, c[0x0][0x890] ;  /* 0x00011200ff0877ac */ /* 0x000eec0008000a00 */
[----:B------:R-:W4:Y:S01]  /*0030*/  S2UR UR53, SR_CgaCtaId ;  /* 0x00000000003579c3 */ /* 0x000f220000008800 */
[----:B------:R-:W-:Y:S02]  /*0040*/  PRMT R56, RZ, 0x7610, R56 ;  /* 0x00007610ff387816 */ /* 0x000fe40000000038 */
[----:B------:R-:W-:Y:S01]  /*0050*/  ELECT P1, URZ, PT ;  /* 0x0000000000ff782f */ /* 0x000fe20003820000 */
[----:B---3--:R-:W-:-:S04]  /*0060*/  UISETP.NE.U32.AND UP0, UPT, UR8, URZ, UPT ;  /* 0x000000ff0800728c */ /* 0x008fc8000bf05070 */
[----:B------:R-:W-:Y:S02]  /*0070*/  UISETP.NE.AND.EX UP0, UPT, UR9, URZ, UPT, UP0 ;  /* 0x000000ff0900728c */ /* 0x000fe4000bf05300 */
[----:B----4-:R-:W-:Y:S02]  /*0080*/  ULOP3.LUT UR68, UR53, 0x1, URZ, 0xc0, !UPT ;  /* 0x0000000135447892 */ /* 0x010fe4000f8ec0ff */
[----:B------:R-:W-:Y:S01]  /*0090*/  ULOP3.LUT UR69, UR53, 0x1, URZ, 0x3c, !UPT ;  /* 0x0000000135457892 */ /* 0x000fe2000f8e3cff */
[----:B--2---:R-:W-:-:S05]  /*00a0*/  SHF.R.U32.HI R57, RZ, 0x5, R63 ;  /* 0x00000005ff397819 */ /* 0x004fca000001163f */
[----:B------:R-:W2:Y:S02]  /*00b0*/  SHFL.IDX PT, R0, R57, RZ, 0x1f ;  /* 0x00001fff39007589 */ /* 0x000ea400000e0000 */
[----:B--2---:R-:W-:Y:S01]  /*00c0*/  R2UR UR18, R0 ;  /* 0x00000000001272ca */ /* 0x004fe200000e0000 */
[----:B-1----:R-:W-:-:S14]  /*00d0*/  BRA.U UP0, `(.L_x_0) ;  /* 0x0000000100307547 */ /* 0x002fdc000b800000 */
[----:B------:R-:W1:Y:S02]  /*00e0*/  LDCU.64 UR4, c[0x0][0x888] ;  /* 0x00011100ff0477ac */ /* 0x000e640008000a00 */
[----:B-1----:R-:W-:-:S04]  /*00f0*/  UISETP.NE.U32.AND UP0, UPT, UR4, URZ, UPT ;  /* 0x000000ff0400728c */ /* 0x002fc8000bf05070 */
[----:B------:R-:W-:-:S09]  /*0100*/  UISETP.NE.AND.EX UP0, UPT, UR5, URZ, UPT, UP0 ;  /* 0x000000ff0500728c */ /* 0x000fd2000bf05300 */
[----:B------:R-:W-:Y:S05]  /*0110*/  BRA.U !UP0, `(.L_x_1) ;  /* 0x0000000108147547 */ /* 0x000fea000b800000 */
[----:B------:R-:W1:Y:S01]  /*0120*/  LDC.64 R2, c[0x0][0x888] ;  /* 0x00022200ff027b82 */ /* 0x000e620000000a00 */
[----:B------:R-:W1:Y:S02]  /*0130*/  LDCU.64 UR4, c[0x0][0x358] ;  /* 0x00006b00ff0477ac */ /* 0x000e640008000a00 */
[----:B-1----:R1:W5:Y:S01]  /*0140*/  LDG.E R27, desc[UR4][R2.64] ;  /* 0x00000004021b7981 */ /* 0x002362000c1e1900 */
[----:B------:R-:W-:Y:S01]  /*0150*/  HFMA2 R56, -RZ, RZ, 0, 5.9604644775390625e-08 ;  /* 0x00000001ff387431 */ /* 0x000fe200000001ff */
[----:B------:R-:W-:Y:S05]  /*0160*/  BRA `(.L_x_0) ;  /* 0x00000000000c7947 */ /* 0x000fea0003800000 */
.L_x_1:
[----:B------:R-:W1:Y:S01]  /*0170*/  LDCU UR4, c[0x0][0x880] ;  /* 0x00011000ff0477ac */ /* 0x000e620008000800 */
[----:B------:R-:W-:Y:S01]  /*0180*/  HFMA2 R56, -RZ, RZ, 0, 5.9604644775390625e-08 ;  /* 0x00000001ff387431 */ /* 0x000fe200000001ff */
[----:B-1----:R-:W-:-:S07]  /*0190*/  MOV R27, UR4 ;  /* 0x00000004001b7c02 */ /* 0x002fce0008000f00 */
.L_x_0:
[----:B------:R-:W2:Y:S02]  /*01a0*/  LDCU.64 UR4, c[0x0][0x8b0] ;  /* 0x00011600ff0477ac */ /* 0x000ea40008000a00 */
[----:B--2---:R-:W-:-:S04]  /*01b0*/  UISETP.NE.U32.AND UP0, UPT, UR4, URZ, UPT ;  /* 0x000000ff0400728c */ /* 0x004fc8000bf05070 */
[----:B------:R-:W-:-:S09]  /*01c0*/  UISETP.NE.AND.EX UP0, UPT, UR5, URZ, UPT, UP0 ;  /* 0x000000ff0500728c */ /* 0x000fd2000bf05300 */
[----:B------:R-:W-:Y:S05]  /*01d0*/  BRA.U UP0, `(.L_x_2) ;  /* 0x0000000100287547 */ /* 0x000fea000b800000 */
[----:B------:R-:W2:Y:S02]  /*01e0*/  LDCU.64 UR4, c[0x0][0x8a8] ;  /* 0x00011500ff0477ac */ /* 0x000ea40008000a00 */
[----:B--2---:R-:W-:-:S04]  /*01f0*/  UISETP.NE.U32.AND UP0, UPT, UR4, URZ, UPT ;  /* 0x000000ff0400728c */ /* 0x004fc8000bf05070 */
[----:B------:R-:W-:-:S09]  /*0200*/  UISETP.NE.AND.EX UP0, UPT, UR5, URZ, UPT, UP0 ;  /* 0x000000ff0500728c */ /* 0x000fd2000bf05300 */
[----:B------:R-:W-:Y:S05]  /*0210*/  BRA.U !UP0, `(.L_x_3) ;  /* 0x0000000108107547 */ /* 0x000fea000b800000 */
[----:B------:R-:W2:Y:S01]  /*0220*/  LDC.64 R24, c[0x0][0x8a8] ;  /* 0x00022a00ff187b82 */ /* 0x000ea20000000a00 */
[----:B------:R-:W2:Y:S02]  /*0230*/  LDCU.64 UR4, c[0x0][0x358] ;  /* 0x00006b00ff0477ac */ /* 0x000ea40008000a00 */
[----:B--2---:R2:W5:Y:S01]  /*0240*/  LDG.E R24, desc[UR4][R24.64] ;  /* 0x0000000418187981 */ /* 0x004562000c1e1900 */
[----:B------:R-:W-:Y:S05]  /*0250*/  BRA `(.L_x_2) ;  /* 0x0000000000087947 */ /* 0x000fea0003800000 */
.L_x_3:
[----:B------:R-:W2:Y:S02]  /*0260*/  LDCU UR4, c[0x0][0x8a0] ;  /* 0x00011400ff0477ac */ /* 0x000ea40008000800 */
[----:B--2---:R-:W-:Y:S02]  /*0270*/  MOV R24, UR4 ;  /* 0x0000000400187c02 */ /* 0x004fe40008000f00 */
.L_x_2:
[----:B------:R-:W-:Y:S01]  /*0280*/  IMAD.U32 R0, RZ, RZ, UR18 ;  /* 0x00000012ff007e24 */ /* 0x000fe2000f8e00ff */
[----:B------:R-:W-:Y:S04]  /*0290*/  BSSY.RECONVERGENT B0, `(.L_x_4) ;  /* 0x000000c000007945 */ /* 0x000fe80003800200 */
[C---:B------:R-:W-:Y:S02]  /*02a0*/  ISETP.NE.OR P2, PT, R0.reuse, 0x1, !P1 ;  /* 0x000000010000780c */ /* 0x040fe40004f45670 */
[----:B------:R-:W-:-:S11]  /*02b0*/  ISETP.NE.OR P0, PT, R0, 0x3, !P1 ;  /* 0x000000030000780c */ /* 0x000fd60004f05670 */
[----:B------:R-:W-:Y:S05]  /*02c0*/  @P2 BRA `(.L_x_5) ;  /* 0x0000000000202947 */ /* 0x000fea0003800000 */
[----:B------:R-:W3:Y:S02]  /*02d0*/  LDCU.64 UR4, c[0x0][0x348] ;  /* 0x00006900ff0477ac */ /* 0x000ee40008000a00 */
[----:B---3--:R-:W-:Y:S02]  /*02e0*/  UIADD3 UR6, UP1, UPT, UR4, 0x80, URZ ;  /* 0x0000008004067890 */ /* 0x008fe4000ff3e0ff */
[----:B------:R-:W-:Y:S02]  /*02f0*/  UIADD3 UR4, UP0, UPT, UR4, 0x180, URZ ;  /* 0x0000018004047890 */ /* 0x000fe4000ff1e0ff */
[----:B------:R-:W-:Y:S02]  /*0300*/  UIADD3.X UR7, UPT, UPT, URZ, UR5, URZ, UP1, !UPT ;  /* 0x00000005ff077290 */ /* 0x000fe40008ffe4ff */
[----:B------:R-:W-:-:S07]  /*0310*/  UIADD3.X UR5, UPT, UPT, URZ, UR5, URZ, UP0, !UPT ;  /* 0x00000005ff057290 */ /* 0x000fce00087fe4ff */
[----:B------:R3:W-:Y:S02]  /*0320*/  UTMACCTL.PF [UR6] ;  /* 0x00000000060079b9 */ /* 0x0007e40008040000 */
[----:B------:R3:W-:Y:S02]  /*0330*/  UTMACCTL.PF [UR4] ;  /* 0x00000000040079b9 */ /* 0x0007e40008040000 */
[----:B---3--:R-:W-:Y:S01]  /*0340*/  NOP ;  /* 0x0000000000007918 */ /* 0x008fe20000000000 */
.L_x_5:
[----:B------:R-:W-:Y:S05]  /*0350*/  BSYNC.RECONVERGENT B0 ;  /* 0x0000000000007941 */ /* 0x000fea0003800200 */
.L_x_4:
[----:B------:R-:W-:Y:S04]  /*0360*/  BSSY.RECONVERGENT B0, `(.L_x_6) ;  /* 0x000000a000007945 */ /* 0x000fe80003800200 */
        /* <DEDUP_REMOVED lines=9> */
.L_x_7:
[----:B------:R-:W-:Y:S05]  /*0400*/  BSYNC.RECONVERGENT B0 ;  /* 0x0000000000007941 */ /* 0x000fea0003800200 */
.L_x_6:
[----:B------:R-:W3:Y:S01]  /*0410*/  LDCU.64 UR4, c[0x0][0x888] ;  /* 0x00011100ff0477ac */ /* 0x000ee20008000a00 */
[----:B------:R-:W-:Y:S02]  /*0420*/  UISETP.EQ.U32.AND UP1, UPT, UR8, URZ, UPT ;  /* 0x000000ff0800728c */ /* 0x000fe4000bf22070 */
[----:B------:R-:W-:Y:S02]  /*0430*/  UPLOP3.LUT UP3, UPT, UPT, UPT, UPT, 0x80, 0x8 ;  /* 0x000000000008789c */ /* 0x000fe40003f6f070 */
[----:B---3--:R-:W-:-:S04]  /*0440*/  UISETP.NE.U32.AND UP0, UPT, UR4, URZ, UPT ;  /* 0x000000ff0400728c */ /* 0x008fc8000bf05070 */
[----:B------:R-:W-:-:S04]  /*0450*/  UISETP.NE.AND.EX UP0, UPT, UR5, URZ, UPT, UP0 ;  /* 0x000000ff0500728c */ /* 0x000fc8000bf05300 */
[----:B------:R-:W-:-:S04]  /*0460*/  UISETP.EQ.OR.EX UP2, UPT, UR9, URZ, !UP0, UP1 ;  /* 0x000000ff0900728c */ /* 0x000fc8000c742710 */
[----:B------:R-:W-:-:S06]  /*0470*/  UP2UR UR4, UPR, URZ, 0x4 ;  /* 0x00000004ff047883 */ /* 0x000fcc0008000000 */
[----:B------:R-:W-:Y:S01]  /*0480*/  MOV R60, UR4 ;  /* 0x00000004003c7c02 */ /* 0x000fe20008000f00 */
[----:B------:R-:W-:Y:S06]  /*0490*/  BRA.U !UP2, `(.L_x_8) ;  /* 0x000000010a207547 */ /* 0x000fec000b800000 */
[----:B------:R-:W-:Y:S01]  /*04a0*/  UISETP.NE.U32.AND UP1, UPT, UR8, URZ, UPT ;  /* 0x000000ff0800728c */ /* 0x000fe2000bf25070 */
[----:B-----5:R-:W-:Y:S01]  /*04b0*/  FSETP.NEU.AND P0, PT, R27, RZ, PT ;  /* 0x000000ff1b00720b */ /* 0x020fe20003f0d000 */
[----:B------:R-:W-:Y:S02]  /*04c0*/  USEL UR4, URZ, 0xffffffff, UP0 ;  /* 0xffffffffff047887 */ /* 0x000fe40008000000 */
[----:B------:R-:W-:-:S10]  /*04d0*/  UISETP.NE.AND.EX UP1, UPT, UR9, URZ, UPT, UP1 ;  /* 0x000000ff0900728c */ /* 0x000fd4000bf25310 */
[----:B------:R-:W-:Y:S01]  /*04e0*/  VOTEU.ANY UP0, P0 ;  /* 0x0000000000ff7886 */ /* 0x000fe20000000100 */
[----:B------:R-:W-:-:S04]  /*04f0*/  @!UP1 USEL UR4, URZ, 0xffffffff, UP0 ;  /* 0xffffffffff049887 */ /* 0x000fc80008000000 */
[----:B------:R-:W-:-:S04]  /*0500*/  ULOP3.LUT UR4, UR4, 0x1, URZ, 0xc0, !UPT ;  /* 0x0000000104047892 */ /* 0x000fc8000f8ec0ff */
[----:B------:R-:W-:-:S11]  /*0510*/  UISETP.NE.U32.AND UP3, UPT, UR4, 0x1, UPT ;  /* 0x000000010400788c */ /* 0x000fd6000bf65070 */
.L_x_8:
[----:B------:R-:W3:Y:S01]  /*0520*/  SHFL.IDX PT, R0, R57, RZ, 0x1f ;  /* 0x00001fff39007589 */ /* 0x000ee200000e0000 */
[----:B------:R-:W-:-:S04]  /*0530*/  UISETP.NE.AND UP0, UPT, UR18, 0x2, UPT ;  /* 0x000000021200788c */ /* 0x000fc8000bf05270 */
[----:B------:R-:W-:Y:S02]  /*0540*/  UISETP.EQ.AND UP1, UPT, UR68, URZ, !UP0 ;  /* 0x000000ff4400728c */ /* 0x000fe4000c722270 */
[----:B------:R-:W-:-:S04]  /*0550*/  USEL UR43, URZ, 0x1, UP0 ;  /* 0x00000001ff2b7887 */ /* 0x000fc80008000000 */
[----:B------:R-:W-:Y:S02]  /*0560*/  PLOP3.LUT P3, PT, P1, PT, UP1, 0x80, 0x8 ;  /* 0x000000000008781c */ /* 0x000fe40000f6f018 */
[----:B---3--:R-:W-:-:S13]  /*0570*/  ISETP.NE.AND P0, PT, R0, RZ, PT ;  /* 0x000000ff0000720c */ /* 0x008fda0003f05270 */
[----:B------:R-:W-:Y:S05]  /*0580*/  @P0 BRA `(.L_x_9) ;  /* 0x0000000000740947 */ /* 0x000fea0003800000 */
[----:B------:R-:W-:Y:S01]  /*0590*/  UMOV UR4, 0x400 ;  /* 0x0000040000047882 */ /* 0x000fe20000000000 */
[----:B------:R-:W-:Y:S01]  /*05a0*/  UMOV UR8, 0x1 ;  /* 0x0000000100087882 */ /* 0x000fe20000000000 */
[----:B------:R-:W-:Y:S01]  /*05b0*/  UMOV UR6, 0x2 ;  /* 0x0000000200067882 */ /* 0x000fe20000000000 */
[----:B------:R-:W-:Y:S02]  /*05c0*/  ULEA UR4, UR53, UR4, 0x18 ;  /* 0x0000000435047291 */ /* 0x000fe4000f8ec0ff */
[----:B------:R-:W-:-:S04]  /*05d0*/  UIADD3 UR8, UPT, UPT, -UR8, 0x100000, URZ ;  /* 0x0010000008087890 */ /* 0x000fc8000fffe1ff */
[----:B------:R-:W-:Y:S02]  /*05e0*/  USHF.L.U32 UR9, UR8, 0xb, URZ ;  /* 0x0000000b08097899 */ /* 0x000fe400080006ff */
[----:B------:R-:W-:Y:S02]  /*05f0*/  USHF.L.U32 UR8, UR8, 0x1, URZ ;  /* 0x0000000108087899 */ /* 0x000fe400080006ff */
[----:B------:R-:W-:-:S04]  /*0600*/  UIADD3 UR6, UPT, UPT, -UR6, 0x100000, URZ ;  /* 0x0010000006067890 */ /* 0x000fc8000fffe1ff */
[----:B------:R-:W-:Y:S02]  /*0610*/  USHF.L.U32 UR7, UR6, 0xb, URZ ;  /* 0x0000000b06077899 */ /* 0x000fe400080006ff */
[----:B------:R-:W-:Y:S01]  /*0620*/  USHF.L.U32 UR6, UR6, 0x1, URZ ;  /* 0x0000000106067899 */ /* 0x000fe200080006ff */
[----:B------:R-:W-:Y:S01]  /*0630*/  ELECT P0, URZ, PT ;  /* 0x0000000000ff782f */ /* 0x000fe20003800000 */
[----:B------:R-:W3:Y:S02]  /*0640*/  FENCE.VIEW.ASYNC.S ;  /* 0x00000000000073c6 */ /* 0x000ee40000000000 */
[----:B---3--:R3:W4:Y:S08]  /*0650*/  SYNCS.EXCH.64 URZ, [UR4], UR8 ;  /* 0x0000000804ff75b2 */ /* 0x0087300008000100 */
[----:B------:R3:W1:Y:S01]  /*0660*/  SYNCS.EXCH.64 URZ, [UR4+0x40], UR6 ;  /* 0x0000400604ff75b2 */ /* 0x0006620008000100 */
        /* <DEDUP_REMOVED lines=13> */
[----:B------:R3:W1:Y:S02]  /*0740*/  SYNCS.EXCH.64 URZ, [UR4+0x78], UR6 ;  /* 0x0000780604ff75b2 */ /* 0x0006640008000100 */
[----:B---3--:R-:W-:Y:S01]  /*0750*/  NOP ;  /* 0x0000000000007918 */ /* 0x008fe20000000000 */
.L_x_9:
[----:B------:R-:W3:Y:S01]  /*0760*/  SHFL.IDX PT, R0, R57, RZ, 0x1f ;  /* 0x00001fff39007589 */ /* 0x000ee200000e0000 */
[----:B------:R-:W-:Y:S01]  /*0770*/  NOP ;  /* 0x0000000000007918 */ /* 0x000fe20000000000 */
[----:B---3--:R-:W-:-:S13]  /*0780*/  ISETP.NE.AND P0, PT, R0, 0x1, PT ;  /* 0x000000010000780c */ /* 0x008fda0003f05270 */
        /* <DEDUP_REMOVED lines=13> */
[----:B---3--:R3:W1:Y:S08]  /*0860*/  SYNCS.EXCH.64 URZ, [UR4+0x80], UR8 ;  /* 0x0000800804ff75b2 */ /* 0x0086700008000100 */
[----:B------:R3:W1:Y:S01]  /*0870*/  SYNCS.EXCH.64 URZ, [UR4+0x98], UR6 ;  /* 0x0000980604ff75b2 */ /* 0x0006620008000100 */
[----:B------:R3:W1:Y:S01]  /*0880*/  SYNCS.EXCH.64 URZ, [UR4+0x88], UR8 ;  /* 0x0000880804ff75b2 */ /* 0x0006620008000100 */
[----:B------:R3:W1:Y:S01]  /*0890*/  SYNCS.EXCH.64 URZ, [UR4+0xa0], UR6 ;  /* 0x0000a00604ff75b2 */ /* 0x0006620008000100 */
[----:B------:R3:W1:Y:S01]  /*08a0*/  SYNCS.EXCH.64 URZ, [UR4+0x90], UR8 ;  /* 0x0000900804ff75b2 */ /* 0x0006620008000100 */
[----:B------:R3:W1:Y:S01]  /*08b0*/  SYNCS.EXCH.64 URZ, [UR4+0xa8], UR6 ;  /* 0x0000a80604ff75b2 */ /* 0x0006620008000100 */
[----:B------:R-:W-:Y:S01]  /*08c0*/  NOP ;  /* 0x0000000000007918 */ /* 0x000fe20000000000 */
.L_x_10:
[----:B------:R-:W2:Y:S01]  /*08d0*/  SHFL.IDX PT, R0, R57, RZ, 0x1f ;  /* 0x00001fff39007589 */ /* 0x000ea200000e0000 */
[----:B------:R-:W-:Y:S01]  /*08e0*/  NOP ;  /* 0x0000000000007918 */ /* 0x000fe20000000000 */
[----:B--2---:R-:W-:-:S13]  /*08f0*/  ISETP.NE.AND P0, PT, R0, 0x3, PT ;  /* 0x000000030000780c */ /* 0x004fda0003f05270 */
[----:B------:R-:W-:Y:S05]  /*0900*/  @P0 BRA `(.L_x_11) ;  /* 0x00000000002c0947 */ /* 0x000fea0003800000 */
[----:B---3--:R-:W-:Y:S01]  /*0910*/  UMOV UR6, 0x400 ;  /* 0x0000040000067882 */ /* 0x008fe20000000000 */
[----:B------:R-:W-:Y:S01]  /*0920*/  UMOV UR4, 0x20 ;  /* 0x0000002000047882 */ /* 0x000fe20000000000 */
[----:B------:R-:W-:Y:S02]  /*0930*/  ULEA UR6, UR53, UR6, 0x18 ;  /* 0x0000000635067291 */ /* 0x000fe4000f8ec0ff */
[----:B------:R-:W-:-:S04]  /*0940*/  UIADD3 UR4, UPT, UPT, -UR4, 0x100000, URZ ;  /* 0x0010000004047890 */ /* 0x000fc8000fffe1ff */
[----:B------:R-:W-:Y:S02]  /*0950*/  USHF.L.U32 UR5, UR4, 0xb, URZ ;  /* 0x0000000b04057899 */ /* 0x000fe400080006ff */
[----:B------:R-:W-:Y:S01]  /*0960*/  USHF.L.U32 UR4, UR4, 0x1, URZ ;  /* 0x0000000104047899 */ /* 0x000fe200080006ff */
[----:B------:R-:W-:Y:S01]  /*0970*/  ELECT P0, URZ, PT ;  /* 0x0000000000ff782f */ /* 0x000fe20003800000 */
[----:B------:R-:W2:Y:S10]  /*0980*/  FENCE.VIEW.ASYNC.S ;  /* 0x00000000000073c6 */ /* 0x000eb40000000000 */
[----:B--2---:R2:W3:Y:S01]  /*0990*/  SYNCS.EXCH.64 URZ, [UR6+0xb0], UR4 ;  /* 0x0000b00406ff75b2 */ /* 0x0044e20008000100 */
[----:B------:R2:W1:Y:S01]  /*09a0*/  SYNCS.EXCH.64 URZ, [UR6+0xb8], UR4 ;  /* 0x0000b80406ff75b2 */ /* 0x0004620008000100 */
[----:B------:R-:W-:Y:S01]  /*09b0*/  NOP ;  /* 0x0000000000007918 */ /* 0x000fe20000000000 */
.L_x_11:
[----:B------:R-:W4:Y:S01]  /*09c0*/  SHFL.IDX PT, R0, R57, RZ, 0x1f ;  /* 0x00001fff39007589 */ /* 0x000f2200000e0000 */
[----:B------:R-:W-:Y:S01]  /*09d0*/  NOP ;  /* 0x0000000000007918 */ /* 0x000fe20000000000 */
[----:B----4-:R-:W-:-:S13]  /*09e0*/  ISETP.NE.AND P0, PT, R0, 0x4, PT ;  /* 0x000000040000780c */ /* 0x010fda0003f05270 */
[----:B------:R-:W-:Y:S05]  /*09f0*/  @P0 BRA `(.L_x_12) ;  /* 0x0000000000480947 */ /* 0x000fea0003800000 */
[----:B--23--:R-:W-:Y:S01]  /*0a00*/  UMOV UR4, 0x3a0 ;  /* 0x000003a000047882 */ /* 0x00cfe20000000000 */
[----:B------:R-:W-:Y:S01]  /*0a10*/  UMOV UR6, 0x400 ;  /* 0x0000040000067882 */ /* 0x000fe20000000000 */
[----:B------:R-:W-:Y:S01]  /*0a20*/  USEL UR4, UR4, 0x320, UP3 ;  /* 0x0000032004047887 */ /* 0x000fe20009800000 */
        /* <DEDUP_REMOVED lines=9> */
[----:B------:R-:W2:Y:S02]  /*0ac0*/  FENCE.VIEW.ASYNC.S ;  /* 0x00000000000073c6 */ /* 0x000ea40000000000 */
[----:B--2---:R4:W2:Y:S08]  /*0ad0*/  SYNCS.EXCH.64 URZ, [UR6+0xc0], UR8 ;  /* 0x0000c00806ff75b2 */ /* 0x0048b00008000100 */
[----:B------:R4:W3:Y:S01]  /*0ae0*/  SYNCS.EXCH.64 URZ, [UR6+0xd0], UR4 ;  /* 0x0000d00406ff75b2 */ /* 0x0008e20008000100 */
[----:B------:R4:W1:Y:S01]  /*0af0*/  SYNCS.EXCH.64 URZ, [UR6+0xc8], UR8 ;  /* 0x0000c80806ff75b2 */ /* 0x0008620008000100 */
[----:B------:R4:W1:Y:S02]  /*0b00*/  SYNCS.EXCH.64 URZ, [UR6+0xd8], UR4 ;  /* 0x0000d80406ff75b2 */ /* 0x0008640008000100 */
[----:B----4-:R-:W-:Y:S01]  /*0b10*/  NOP ;  /* 0x0000000000007918 */ /* 0x010fe20000000000 */
.L_x_12:
[----:B------:R-:W4:Y:S01]  /*0b20*/  SHFL.IDX PT, R0, R57, RZ, 0x1f ;  /* 0x00001fff39007589 */ /* 0x000f2200000e0000 */
[----:B------:R-:W-:Y:S01]  /*0b30*/  NOP ;  /* 0x0000000000007918 */ /* 0x000fe20000000000 */
[----:B----4-:R-:W-:-:S13]  /*0b40*/  ISETP.NE.AND P0, PT, R0, 0x5, PT ;  /* 0x000000050000780c */ /* 0x010fda0003f05270 */
[----:B------:R-:W-:Y:S05]  /*0b50*/  @P0 BRA `(.L_x_13) ;  /* 0x0000000000540947 */ /* 0x000fea0003800000 */
[----:B--23--:R-:W-:Y:S01]  /*0b60*/  UMOV UR4, 0x400 ;  /* 0x0000040000047882 */ /* 0x00cfe20000000000 */
        /* <DEDUP_REMOVED lines=14> */
[----:B------:R4:W1:Y:S01]  /*0c50*/  SYNCS.EXCH.64 URZ, [UR4+0x108], UR8 ;  /* 0x0001080804ff75b2 */ /* 0x0008620008000100 */
[----:B------:R4:W1:Y:S01]  /*0c60*/  SYNCS.EXCH.64 URZ, [UR4+0xf0], UR6 ;  /* 0x0000f00604ff75b2 */ /* 0x0008620008000100 */
[----:B------:R4:W1:Y:S01]  /*0c70*/  SYNCS.EXCH.64 URZ, [UR4+0x110], UR8 ;  /* 0x0001100804ff75b2 */ /* 0x0008620008000100 */
[----:B------:R4:W1:Y:S01]  /*0c80*/  SYNCS.EXCH.64 URZ, [UR4+0xf8], UR6 ;  /* 0x0000f80604ff75b2 */ /* 0x0008620008000100 */
[----:B------:R4:W1:Y:S02]  /*0c90*/  SYNCS.EXCH.64 URZ, [UR4+0x118], UR8 ;  /* 0x0001180804ff75b2 */ /* 0x0008640008000100 */
[----:B----4-:R-:W-:Y:S01]  /*0ca0*/  NOP ;  /* 0x0000000000007918 */ /* 0x010fe20000000000 */
.L_x_13:
[----:B------:R-:W4:Y:S01]  /*0cb0*/  SHFL.IDX PT, R0, R57, RZ, 0x1f ;  /* 0x00001fff39007589 */ /* 0x000f2200000e0000 */
[----:B------:R-:W-:Y:S01]  /*0cc0*/  ISETP.NE.OR P1, PT, RZ, UR18, !P1 ;  /* 0x00000012ff007c0c */ /* 0x000fe2000cf25670 */
[----:B------:R-:W-:Y:S01]  /*0cd0*/  NOP ;  /* 0x0000000000007918 */ /* 0x000fe20000000000 */
[----:B----4-:R-:W-:-:S13]  /*0ce0*/  ISETP.NE.AND P0, PT, R0, 0x3, PT ;  /* 0x000000030000780c */ /* 0x010fda0003f05270 */
[----:B------:R-:W-:Y:S05]  /*0cf0*/  @P0 BRA `(.L_x_14) ;  /* 0x0000000000340947 */ /* 0x000fea0003800000 */
[----:B--23--:R-:W-:Y:S01]  /*0d00*/  UMOV UR4, 0x400 ;  /* 0x0000040000047882 */ /* 0x00cfe20000000000 */
[----:B------:R-:W-:Y:S01]  /*0d10*/  UMOV UR6, 0x20 ;  /* 0x0000002000067882 */ /* 0x000fe20000000000 */
[----:B------:R-:W-:Y:S02]  /*0d20*/  ULEA UR4, UR53, UR4, 0x18 ;  /* 0x0000000435047291 */ /* 0x000fe4000f8ec0ff */
[----:B------:R-:W-:-:S04]  /*0d30*/  UIADD3 UR6, UPT, UPT, -UR6, 0x100000, URZ ;  /* 0x0010000006067890 */ /* 0x000fc8000fffe1ff */
[----:B------:R-:W-:Y:S02]  /*0d40*/  USHF.L.U32 UR7, UR6, 0xb, URZ ;  /* 0x0000000b06077899 */ /* 0x000fe400080006ff */
[----:B------:R-:W-:Y:S01]  /*0d50*/  USHF.L.U32 UR6, UR6, 0x1, URZ ;  /* 0x0000000106067899 */ /* 0x000fe200080006ff */
[----:B------:R-:W-:Y:S01]  /*0d60*/  ELECT P0, URZ, PT ;  /* 0x0000000000ff782f */ /* 0x000fe20003800000 */
[----:B------:R-:W2:Y:S10]  /*0d70*/  FENCE.VIEW.ASYNC.S ;  /* 0x00000000000073c6 */ /* 0x000eb40000000000 */
[----:B--2---:R4:W2:Y:S01]  /*0d80*/  SYNCS.EXCH.64 URZ, [UR4+0x120], UR6 ;  /* 0x0001200604ff75b2 */ /* 0x0048a20008000100 */
[----:B------:R4:W3:Y:S01]  /*0d90*/  SYNCS.EXCH.64 URZ, [UR4+0x130], UR6 ;  /* 0x0001300604ff75b2 */ /* 0x0008e20008000100 */
[----:B------:R4:W1:Y:S01]  /*0da0*/  SYNCS.EXCH.64 URZ, [UR4+0x128], UR6 ;  /* 0x0001280604ff75b2 */ /* 0x0008620008000100 */
[----:B------:R4:W1:Y:S02]  /*0db0*/  SYNCS.EXCH.64 URZ, [UR4+0x138], UR6 ;  /* 0x0001380604ff75b2 */ /* 0x0008640008000100 */
[----:B----4-:R-:W-:Y:S01]  /*0dc0*/  NOP ;  /* 0x0000000000007918 */ /* 0x010fe20000000000 */
.L_x_14:
[----:B------:R-:W-:Y:S01]  /*0dd0*/  VOTEU.ALL UP0, P1 ;  /* 0x0000000000ff7886 */ /* 0x000fe20000800000 */
[----:B--23--:R-:W-:Y:S01]  /*0de0*/  UMOV UR4, 0x20 ;  /* 0x0000002000047882 */ /* 0x00cfe20000000000 */
[----:B------:R-:W2:Y:S01]  /*0df0*/  LDCU UR7, c[0x0][0x36c] ;  /* 0x00006d80ff0777ac */ /* 0x000ea20008000800 */
[----:B------:R-:W-:Y:S01]  /*0e00*/  NOP ;  /* 0x0000000000007918 */ /* 0x000fe20000000000 */
[----:B-1----:R-:W-:Y:S01]  /*0e10*/  LOP3.LUT R3, R63, 0x1f, RZ, 0xc0, !PT ;  /* 0x0000001f3f037812 */ /* 0x002fe200078ec0ff */
[----:B------:R-:W-:Y:S01]  /*0e20*/  @!UP0 UMOV UR6, 0x400 ;  /* 0x0000040000068882 */ /* 0x000fe20000000000 */
[----:B------:R-:W-:-:S04]  /*0e30*/  @!UP0 UIADD3 UR4, UPT, UPT, -UR4, 0x100000, URZ ;  /* 0x0010000004048890 */ /* 0x000fc8000fffe1ff */
[----:B------:R-:W-:Y:S02]  /*0e40*/  @!UP0 USHF.L.U32 UR5, UR4, 0xb, URZ ;  /* 0x0000000b04058899 */ /* 0x000fe400080006ff */
[----:B------:R-:W-:Y:S02]  /*0e50*/  @!UP0 USHF.L.U32 UR4, UR4, 0x1, URZ ;  /* 0x0000000104048899 */ /* 0x000fe400080006ff */
[----:B------:R-:W-:Y:S01]  /*0e60*/  @!UP0 ULEA UR6, UR53, UR6, 0x18 ;  /* 0x0000000635068291 */ /* 0x000fe2000f8ec0ff */
[----:B------:R-:W-:Y:S01]  /*0e70*/  VOTEU.ALL UP0, P1 ;  /* 0x0000000000ff7886 */ /* 0x000fe20000800000 */
[----:B------:R-:W-:Y:S02]  /*0e80*/  UISETP.NE.AND UP4, UPT, UR18, URZ, UPT ;  /* 0x000000ff1200728c */ /* 0x000fe4000bf85270 */
[----:B--2---:R-:W-:Y:S01]  /*0e90*/  UISETP.EQ.U32.AND UP5, UPT, UR7, 0x1, UPT ;  /* 0x000000010700788c */ /* 0x004fe2000bfa2070 */
[----:B------:R-:W1:Y:S07]  /*0ea0*/  FENCE.VIEW.ASYNC.S ;  /* 0x00000000000073c6 */ /* 0x000e6e0000000000 */
[----:B-1----:R1:W2:Y:S01]  /*0eb0*/  @!UP0 SYNCS.EXCH.64 URZ, [UR6+0x140], UR4 ;  /* 0x0001400406ff85b2 */ /* 0x0022a20008000100 */
[----:B------:R-:W-:Y:S05]  /*0ec0*/  BRA.U !UP5, `(.L_x_15) ;  /* 0x000000010d087547 */ /* 0x000fea000b800000 */
[----:B--2---:R-:W-:Y:S01]  /*0ed0*/  UCGABAR_ARV ;  /* 0x00000000000079c7 */ /* 0x004fe20008000000 */
[----:B------:R-:W-:Y:S05]  /*0ee0*/  BRA `(.L_x_16) ;  /* 0x0000000000047947 */ /* 0x000fea0003800000 */
.L_x_15:
[----:B--2---:R-:W-:Y:S01]  /*0ef0*/  NOP ;  /* 0x0000000000007918 */ /* 0x004fe20000000000 */
.L_x_16:
[----:B------:R-:W2:Y:S01]  /*0f00*/  S2UR UR22, SR_CTAID.X ;  /* 0x00000000001679c3 */ /* 0x000ea20000002500 */
[----:B------:R-:W-:-:S05]  /*0f10*/  CS2R.32 R59, SR_CgaSize ;  /* 0x00000000003b7805 */ /* 0x000fca0000008a00 */
[----:B------:R-:W-:-:S05]  /*0f20*/  IMAD R59, R59, -0xa0, RZ ;  /* 0xffffff603b3b7824 */ /* 0x000fca00078e02ff */
[----:B-1----:R-:W-:-:S14]  /*0f30*/  R2UR UR5, R59 ;  /* 0x000000003b0572ca */ /* 0x002fdc00000e0000 */
[----:B------:R-:W1:Y:S01]  /*0f40*/  LDCU UR5, c[0x0][UR5+0x2b0] ;  /* 0x00005600050577ac */ /* 0x000e620008000800 */
[----:B------:R-:W-:-:S05]  /*0f50*/  CS2R.32 R59, SR_CgaSize ;  /* 0x00000000003b7805 */ /* 0x000fca0000008a00 */
[----:B------:R-:W-:-:S05]  /*0f60*/  IMAD R59, R59, -0xa0, RZ ;  /* 0xffffff603b3b7824 */ /* 0x000fca00078e02ff */
[----:B------:R-:W-:-:S14]  /*0f70*/  R2UR UR4, R59 ;  /* 0x000000003b0472ca */ /* 0x000fdc00000e0000 */
[----:B------:R-:W3:Y:S01]  /*0f80*/  LDCU UR4, c[0x0][UR4+0x2b4] ;  /* 0x00005680040477ac */ /* 0x000ee20008000800 */
[----:B------:R-:W4:Y:S01]  /*0f90*/  S2UR UR7, SR_CTAID.Y ;  /* 0x00000000000779c3 */ /* 0x000f220000002600 */
[----:B------:R-:W-:-:S05]  /*0fa0*/  CS2R.32 R59, SR_CgaSize ;  /* 0x00000000003b7805 */ /* 0x000fca0000008a00 */
[----:B------:R-:W-:-:S05]  /*0fb0*/  IMAD R59, R59, -0xa0, RZ ;  /* 0xffffff603b3b7824 */ /* 0x000fca00078e02ff */
[----:B------:R-:W-:-:S14]  /*0fc0*/  R2UR UR8, R59 ;  /* 0x000000003b0872ca */ /* 0x000fdc00000e0000 */
[----:B------:R-:W3:Y:S01]  /*0fd0*/  LDCU UR8, c[0x0][UR8+0x2a0] ;  /* 0x00005400080877ac */ /* 0x000ee20008000800 */
[----:B------:R-:W-:-:S05]  /*0fe0*/  CS2R.32 R59, SR_CgaSize ;  /* 0x00000000003b7805 */ /* 0x000fca0000008a00 */
[----:B------:R-:W-:-:S05]  /*0ff0*/  IMAD R59, R59, -0xa0, RZ ;  /* 0xffffff603b3b7824 */ /* 0x000fca00078e02ff */
[----:B------:R-:W-:-:S14]  /*1000*/  R2UR UR9, R59 ;  /* 0x000000003b0972ca */ /* 0x000fdc00000e0000 */
[----:B------:R-:W3:Y:S01]  /*1010*/  LDCU UR9, c[0x0][UR9+0x2a4] ;  /* 0x00005480090977ac */ /* 0x000ee20008000800 */
[----:B------:R-:W3:Y:S01]  /*1020*/  S2UR UR36, SR_CTAID.Z ;  /* 0x00000000002479c3 */ /* 0x000ee20000002700 */
[----:B------:R-:W-:Y:S01]  /*1030*/  UISETP.GT.U32.AND UP0, UPT, UR68, 0xffff, UPT ;  /* 0x0000ffff4400788c */ /* 0x000fe2000bf04070 */
[----:B------:R-:W3:Y:S01]  /*1040*/  LDCU UR19, c[0x0][0xb24] ;  /* 0x00016480ff1377ac */ /* 0x000ee20008000800 */
[----:B------:R-:W-:Y:S01]  /*1050*/  USHF.L.U32 UR30, UR53, 0x9, URZ ;  /* 0x00000009351e7899 */ /* 0x000fe200080006ff */
[----:B--2---:R-:W-:Y:S01]  /*1060*/  I2FP.F32.U32 R2, UR22 ;  /* 0x0000001600027c45 */ /* 0x004fe20008201000 */
[----:B------:R-:W-:Y:S01]  /*1070*/  UMOV UR31, 0x5 ;  /* 0x00000005001f7882 */ /* 0x000fe20000000000 */
[----:B------:R-:W2:Y:S03]  /*1080*/  LDCU UR42, c[0x0][0xb24] ;  /* 0x00016480ff2a77ac */ /* 0x000ea60008000800 */
[----:B-1----:R-:W-:Y:S01]  /*1090*/  FMUL R2, R2, UR5 ;  /* 0x0000000502027c20 */ /* 0x002fe20008400000 */
[----:B------:R-:W-:Y:S01]  /*10a0*/  USEL UR5, UR68, 0xffff, !UP0 ;  /* 0x0000ffff44057887 */ /* 0x000fe2000c000000 */
[----:B----4-:R-:W-:Y:S01]  /*10b0*/  I2FP.F32.U32 R0, UR7 ;  /* 0x0000000700007c45 */ /* 0x010fe20008201000 */
[----:B------:R-:W1:Y:S03]  /*10c0*/  LDCU UR28, c[0x0][0xb30] ;  /* 0x00016600ff1c77ac */ /* 0x000e660008000800 */
[----:B------:R-:W4:Y:S01]  /*10d0*/  F2I.U32.TRUNC.NTZ R2, R2 ;  /* 0x0000000200027305 */ /* 0x000f22000020f000 */
[----:B---3--:R-:W-:Y:S01]  /*10e0*/  FMUL R0, R0, UR4 ;  /* 0x0000000400007c20 */ /* 0x008fe20008400000 */
[----:B------:R-:W-:-:S02]  /*10f0*/  ULOP3.LUT UR29, UR5, 0xffff, URZ, 0xc0, !UPT ;  /* 0x0000ffff051d7892 */ /* 0x000fc4000f8ec0ff */
[----:B------:R-:W-:Y:S01]  /*1100*/  UISETP.GE.AND UP2, UPT, UR19, 0x1, UPT ;  /* 0x000000011300788c */ /* 0x000fe2000bf46270 */
[----:B------:R-:W-:-:S03]  /*1110*/  UMOV UR21, UR7 ;  /* 0x0000000700157c82 */ /* 0x000fc60008000000 */
[----:B------:R-:W3:Y:S01]  /*1120*/  F2I.U32.TRUNC.NTZ R0, R0 ;  /* 0x0000000000007305 */ /* 0x000ee2000020f000 */
[----:B------:R-:W-:Y:S01]  /*1130*/  UMOV UR20, UR22 ;  /* 0x0000001600147c82 */ /* 0x000fe20008000000 */
[----:B----4-:R-:W-:Y:S02]  /*1140*/  R2UR UR4, R2 ;  /* 0x00000000020472ca */ /* 0x010fe400000e0000 */
[----:B------:R-:W-:Y:S02]  /*1150*/  PRMT R2, RZ, 0x7610, R2 ;  /* 0x00007610ff027816 */ /* 0x000fe40000000002 */
[----:B---3--:R-:W-:Y:S02]  /*1160*/  R2UR UR6, R0 ;  /* 0x00000000000672ca */ /* 0x008fe400000e0000 */
[----:B------:R-:W-:-:S07]  /*1170*/  PRMT R0, RZ, 0x7610, R0 ;  /* 0x00007610ff007816 */ /* 0x000fce0000000000 */
[----:B------:R-:W-:-:S04]  /*1180*/  UIADD3 UR5, UPT, UPT, -UR4, URZ, URZ ;  /* 0x000000ff04057290 */ /* 0x000fc8000fffe1ff */
[----:B------:R-:W-:Y:S02]  /*1190*/  UIMAD UR5, UR8, UR5, UR22 ;  /* 0x00000005080572a4 */ /* 0x000fe4000f8e0216 */
[----:B------:R-:W-:-:S04]  /*11a0*/  UIADD3 UR4, UPT, UPT, -UR6, URZ, URZ ;  /* 0x000000ff06047290 */ /* 0x000fc8000fffe1ff */
[----:B------:R-:W-:Y:S01]  /*11b0*/  IMAD.U32 R59, RZ, RZ, UR5 ;  /* 0x00000005ff3b7e24 */ /* 0x000fe2000f8e00ff */
[----:B------:R-:W-:-:S06]  /*11c0*/  UIMAD UR4, UR9, UR4, UR7 ;  /* 0x00000004090472a4 */ /* 0x000fcc000f8e0207 */
[----:B------:R-:W-:Y:S01]  /*11d0*/  IMAD.U32 R58, RZ, RZ, UR4 ;  /* 0x00000004ff3a7e24 */ /* 0x000fe2000f8e00ff */
[----:B-12---:R-:W-:Y:S06]  /*11e0*/  BRA.U UP4, `(.L_x_17) ;  /* 0x0000000104447547 */ /* 0x006fec000b800000 */
[----:B------:R-:W-:Y:S02]  /*11f0*/  R2UR UR4, R59 ;  /* 0x000000003b0472ca */ /* 0x000fe400000e0000 */
[----:B------:R-:W-:-:S11]  /*1200*/  R2UR UR8, R58 ;  /* 0x000000003a0872ca */ /* 0x000fd600000e0000 */
[----:B------:R-:W-:Y:S02]  /*1210*/  UISETP.GT.U32.AND UP0, UPT, UR4, 0x1, UPT ;  /* 0x000000010400788c */ /* 0x000fe4000bf04070 */
[----:B------:R-:W-:Y:S02]  /*1220*/  ULOP3.LUT UR4, UR4, 0xfffffffe, URZ, 0xc0, !UPT ;  /* 0xfffffffe04047892 */ /* 0x000fe4000f8ec0ff */
[----:B------:R-:W-:Y:S02]  /*1230*/  UISETP.NE.AND UP1, UPT, UR8, URZ, UP0 ;  /* 0x000000ff0800728c */ /* 0x000fe40008725270 */
[----:B------:R-:W-:Y:S02]  /*1240*/  UISETP.NE.AND UP0, UPT, UR8, 0x1, UP0 ;  /* 0x000000010800788c */ /* 0x000fe40008705270 */
[----:B------:R-:W-:Y:S02]  /*1250*/  USEL UR7, URZ, 0x1, UP1 ;  /* 0x00000001ff077887 */ /* 0x000fe40008800000 */
[----:B------:R-:W-:-:S02]  /*1260*/  USEL UR6, URZ, 0x4, UP0 ;  /* 0x00000004ff067887 */ /* 0x000fc40008000000 */
[----:B------:R-:W-:Y:S02]  /*1270*/  USEL UR5, URZ, 0x2, UP1 ;  /* 0x00000002ff057887 */ /* 0x000fe40008800000 */
[----:B------:R-:W-:Y:S02]  /*1280*/  ULEA UR4, UR8, UR4, 0x1 ;  /* 0x0000000408047291 */ /* 0x000fe4000f8e08ff */
[----:B------:R-:W-:Y:S02]  /*1290*/  USEL UR8, URZ, 0x8, UP0 ;  /* 0x00000008ff087887 */ /* 0x000fe40008000000 */
[----:B------:R-:W-:-:S03]  /*12a0*/  UIADD3 UR5, UPT, UPT, UR5, UR6, UR7 ;  /* 0x0000000605057290 */ /* 0x000fc6000fffe007 */
[----:B------:R-:W-:Y:S01]  /*12b0*/  UMOV UR6, 0x3 ;  /* 0x0000000300067882 */ /* 0x000fe20000000000 */
[----:B------:R-:W-:Y:S02]  /*12c0*/  UIADD3 UR5, UPT, UPT, UR5, UR8, URZ ;  /* 0x0000000805057290 */ /* 0x000fe4000fffe0ff */
[----:B------:R-:W-:-:S04]  /*12d0*/  USHF.L.U32 UR4, UR6, UR4, URZ ;  /* 0x0000000406047299 */ /* 0x000fc800080006ff */
[----:B------:R-:W-:Y:S02]  /*12e0*/  IMAD.U32 R2, RZ, RZ, UR5 ;  /* 0x00000005ff027e24 */ /* 0x000fe4000f8e00ff */
[----:B------:R-:W-:Y:S02]  /*12f0*/  IMAD.U32 R0, RZ, RZ, UR4 ;  /* 0x00000004ff007e24 */ /* 0x000fe4000f8e00ff */
.L_x_17:
[----:B------:R-:W-:Y:S05]  /*1300*/  BRA.U !UP2, `(.L_x_18) ;  /* 0x000000010ad47547 */ /* 0x000fea000b800000 */
[----:B------:R-:W1:Y:S01]  /*1310*/  LDCU.128 UR24, c[0x0][0xb10] ;  /* 0x00016200ff1877ac */ /* 0x000e620008000c00 */
[----:B------:R-:W2:Y:S01]  /*1320*/  LDCU UR6, c[0x0][0x370] ;  /* 0x00006e00ff0677ac */ /* 0x000ea20008000800 */
[----:B------:R-:W3:Y:S01]  /*1330*/  LDCU UR5, c[0x0][0x374] ;  /* 0x00006e80ff0577ac */ /* 0x000ee20008000800 */
[----:B------:R-:W4:Y:S01]  /*1340*/  LDCU UR23, c[0x0][0xb0c] ;  /* 0x00016180ff1777ac */ /* 0x000f220008000800 */
[----:B------:R-:W4:Y:S01]  /*1350*/  LDCU UR4, c[0x0][0xb20] ;  /* 0x00016400ff0477ac */ /* 0x000f220008000800 */
[----:B------:R-:W4:Y:S01]  /*1360*/  LDCU.64 UR8, c[0x0][0xb28] ;  /* 0x00016500ff0877ac */ /* 0x000f220008000a00 */
[----:B-1----:R-:W-:Y:S02]  /*1370*/  UISETP.NE.AND UP0, UPT, UR26, 0x1, UPT ;  /* 0x000000011a00788c */ /* 0x002fe4000bf05270 */
[----:B---3--:R-:W-:Y:S02]  /*1380*/  UIMAD.WIDE.U32 UR10, UR5, UR27, URZ ;  /* 0x0000001b050a72a5 */ /* 0x008fe4000f8e00ff */
[----:B--2---:R-:W-:-:S02]  /*1390*/  UIMAD.WIDE.U32 UR12, UR6, UR24, URZ ;  /* 0x00000018060c72a5 */ /* 0x004fc4000f8e00ff */
[----:B----4-:R-:W-:Y:S02]  /*13a0*/  UISETP.NE.AND UP1, UPT, UR23, 0x1, UPT ;  /* 0x000000011700788c */ /* 0x010fe4000bf25270 */
[----:B------:R-:W-:Y:S01]  /*13b0*/  UISETP.NE.AND UP2, UPT, UR19, 0x1, UPT ;  /* 0x000000011300788c */ /* 0x000fe2000bf45270 */
[----:B------:R-:W-:Y:S02]  /*13c0*/  UMOV UR10, UR11 ;  /* 0x0000000b000a7c82 */ /* 0x000fe40008000000 */
[----:B------:R-:W-:Y:S01]  /*13d0*/  UMOV UR12, UR13 ;  /* 0x0000000d000c7c82 */ /* 0x000fe20008000000 */
[----:B------:R-:W-:Y:S02]  /*13e0*/  @UP0 USHF.R.U32.HI UR5, URZ, UR4, UR10 ;  /* 0x00000004ff050299 */ /* 0x000fe4000801160a */
[----:B------:R-:W-:Y:S02]  /*13f0*/  UIMAD.WIDE.U32 UR16, UR21, UR27, URZ ;  /* 0x0000001b151072a5 */ /* 0x000fe4000f8e00ff */
[----:B------:R-:W-:-:S02]  /*1400*/  UIMAD.WIDE.U32 UR10, UR5, UR8, URZ ;  /* 0x00000008050a72a5 */ /* 0x000fc4000f8e00ff */
[----:B------:R-:W-:Y:S02]  /*1410*/  @UP1 USHF.R.U32.HI UR6, URZ, UR25, UR12 ;  /* 0x00000019ff061299 */ /* 0x000fe4000801160c */
[----:B------:R-:W-:Y:S02]  /*1420*/  UIMAD.WIDE.U32 UR14, UR22, UR24, URZ ;  /* 0x00000018160e72a5 */ /* 0x000fe4000f8e00ff */
[----:B------:R-:W-:Y:S01]  /*1430*/  UIMAD.WIDE.U32 UR12, UR6, UR8, URZ ;  /* 0x00000008060c72a5 */ /* 0x000fe2000f8e00ff */
[----:B------:R-:W-:Y:S01]  /*1440*/  UMOV UR16, UR17 ;  /* 0x0000001100107c82 */ /* 0x000fe20008000000 */
[----:B------:R-:W-:Y:S01]  /*1450*/  UMOV UR10, UR11 ;  /* 0x0000000b000a7c82 */ /* 0x000fe20008000000 */
[----:B------:R-:W-:Y:S02]  /*1460*/  USHF.R.U32.HI UR16, URZ, UR4, UR16 ;  /* 0x00000004ff107299 */ /* 0x000fe40008011610 */
[----:B------:R-:W-:Y:S02]  /*1470*/  @UP2 USHF.R.U32.HI UR5, URZ, UR9, UR10 ;  /* 0x00000009ff052299 */ /* 0x000fe4000801160a */
[----:B------:R-:W-:Y:S01]  /*1480*/  UMOV UR7, UR13 ;  /* 0x0000000d00077c82 */ /* 0x000fe20008000000 */
[----:B------:R-:W-:Y:S01]  /*1490*/  UMOV UR14, UR15 ;  /* 0x0000000f000e7c82 */ /* 0x000fe20008000000 */
[----:B------:R-:W-:-:S02]  /*14a0*/  @UP2 USHF.R.U32.HI UR6, URZ, UR9, UR7 ;  /* 0x00000009ff062299 */ /* 0x000fc40008011607 */
[----:B------:R-:W-:Y:S02]  /*14b0*/  USHF.R.U32.HI UR14, URZ, UR25, UR14 ;  /* 0x00000019ff0e7299 */ /* 0x000fe4000801160e */
[----:B------:R-:W-:Y:S02]  /*14c0*/  USEL UR4, UR21, UR16, !UP0 ;  /* 0x0000001015047287 */ /* 0x000fe4000c000000 */
[----:B------:R-:W-:Y:S02]  /*14d0*/  UIMAD UR7, UR5, UR19, URZ ;  /* 0x00000013050772a4 */ /* 0x000fe4000f8e02ff */
[----:B------:R-:W-:Y:S02]  /*14e0*/  USEL UR5, UR22, UR14, !UP1 ;  /* 0x0000000e16057287 */ /* 0x000fe4000c800000 */
[----:B------:R-:W-:Y:S02]  /*14f0*/  UIMAD UR12, UR6, UR19, URZ ;  /* 0x00000013060c72a4 */ /* 0x000fe4000f8e02ff */
[----:B------:R-:W-:-:S02]  /*1500*/  UISETP.GE.AND UP0, UPT, UR4, UR7, UPT ;  /* 0x000000070400728c */ /* 0x000fc4000bf06270 */
[----:B------:R-:W-:Y:S02]  /*1510*/  UIMAD.WIDE.U32 UR10, UR4, UR8, URZ ;  /* 0x00000008040a72a5 */ /* 0x000fe4000f8e00ff */
[----:B------:R-:W-:Y:S02]  /*1520*/  UISETP.GE.OR UP0, UPT, UR5, UR12, UP0 ;  /* 0x0000000c0500728c */ /* 0x000fe40008706670 */
[----:B------:R-:W-:Y:S02]  /*1530*/  UIMAD.WIDE.U32 UR12, UR5, UR8, URZ ;  /* 0x00000008050c72a5 */ /* 0x000fe4000f8e00ff */
[----:B------:R-:W-:Y:S01]  /*1540*/  UIADD3 UR10, UPT, UPT, -UR4, URZ, URZ ;  /* 0x000000ff040a7290 */ /* 0x000fe2000fffe1ff */
[----:B------:R-:W-:Y:S01]  /*1550*/  UMOV UR8, UR11 ;  /* 0x0000000b00087c82 */ /* 0x000fe20008000000 */
[----:B------:R-:W-:Y:S02]  /*1560*/  UIADD3 UR20, UPT, UPT, -UR5, URZ, URZ ;  /* 0x000000ff05147290 */ /* 0x000fe4000fffe1ff */
[----:B------:R-:W-:-:S03]  /*1570*/  USHF.R.U32.HI UR8, URZ, UR9, UR8 ;  /* 0x00000009ff087299 */ /* 0x000fc60008011608 */
[----:B------:R-:W-:Y:S01]  /*1580*/  @!UP0 UMOV UR7, UR13 ;  /* 0x0000000d00078c82 */ /* 0x000fe20008000000 */
[----:B------:R-:W-:Y:S02]  /*1590*/  UIMAD UR21, UR26, UR10, UR21 ;  /* 0x0000000a1a1572a4 */ /* 0x000fe4000f8e0215 */
[----:B------:R-:W-:Y:S02]  /*15a0*/  USEL UR8, UR4, UR8, !UP2 ;  /* 0x0000000804087287 */ /* 0x000fe4000d000000 */
[----:B------:R-:W-:Y:S02]  /*15b0*/  @!UP0 USHF.R.U32.HI UR7, URZ, UR9, UR7 ;  /* 0x00000009ff078299 */ /* 0x000fe40008011607 */
[----:B------:R-:W-:Y:S02]  /*15c0*/  UIADD3 UR9, UPT, UPT, -UR8, URZ, URZ ;  /* 0x000000ff08097290 */ /* 0x000fe4000fffe1ff */
[----:B------:R-:W-:Y:S02]  /*15d0*/  @!UP0 USEL UR7, UR5, UR7, !UP2 ;  /* 0x0000000705078287 */ /* 0x000fe4000d000000 */
[----:B------:R-:W-:-:S02]  /*15e0*/  UIMAD UR9, UR19, UR9, UR4 ;  /* 0x00000009130972a4 */ /* 0x000fc4000f8e0204 */
[----:B------:R-:W-:Y:S02]  /*15f0*/  @!UP0 UIADD3 UR8, UPT, UPT, UR8, -UR7, URZ ;  /* 0x8000000708088290 */ /* 0x000fe4000fffe0ff */
[----:B------:R-:W-:Y:S02]  /*1600*/  @!UP0 UIMAD UR6, UR9, UR6, UR7 ;  /* 0x00000006090682a4 */ /* 0x000fe4000f8e0207 */
[----:B------:R-:W-:Y:S02]  /*1610*/  @!UP0 UIMAD UR4, UR8, UR19, UR5 ;  /* 0x00000013080482a4 */ /* 0x000fe4000f8e0205 */
[----:B------:R-:W-:Y:S02]  /*1620*/  UIMAD UR20, UR23, UR20, UR22 ;  /* 0x00000014171472a4 */ /* 0x000fe4000f8e0216 */
[----:B------:R-:W-:Y:S01]  /*1630*/  UIMAD UR21, UR4, UR26, UR21 ;  /* 0x0000001a041572a4 */ /* 0x000fe2000f8e0215 */
[----:B------:R-:W-:Y:S02]  /*1640*/  @!UP0 UMOV UR5, UR6 ;  /* 0x0000000600058c82 */ /* 0x000fe40008000000 */
[----:B------:R-:W-:-:S12]  /*1650*/  UIMAD UR20, UR5, UR23, UR20 ;  /* 0x00000017051472a4 */ /* 0x000fd8000f8e0214 */
.L_x_18:
[----:B------:R-:W-:Y:S02]  /*1660*/  UISETP.NE.AND UP1, UPT, UR28, 0x1, UPT ;  /* 0x000000011c00788c */ /* 0x000fe4000bf25270 */
[----:B------:R-:W-:Y:S02]  /*1670*/  UISETP.NE.AND UP0, UPT, UR18, 0x2, UPT ;  /* 0x000000021200788c */ /* 0x000fe4000bf05270 */
[----:B------:R-:W-:Y:S02]  /*1680*/  ULOP3.LUT UR30, UR30, 0x400, URZ, 0xc0, !UPT ;  /* 0x000004001e1e7892 */ /* 0x000fe4000f8ec0ff */
[----:B------:R-:W-:-:S03]  /*1690*/  USHF.L.U32 UR29, UR31, UR29, URZ ;  /* 0x0000001d1f1d7299 */ /* 0x000fc600080006ff */
[----:B------:R-:W-:Y:S09]  /*16a0*/  BRA.U UP1, `(.L_x_19) ;  /* 0x0000000101447547 */ /* 0x000ff2000b800000 */
[----:B------:R-:W1:Y:S01]  /*16b0*/  LDCU.128 UR8, c[0x0][0xb10] ;  /* 0x00016200ff0877ac */ /* 0x000e620008000c00 */
[----:B------:R-:W2:Y:S01]  /*16c0*/  LDCU UR12, c[0x0][0xb0c] ;  /* 0x00016180ff0c77ac */ /* 0x000ea20008000800 */
[----:B------:R-:W3:Y:S01]  /*16d0*/  LDCU UR13, c[0x0][0xb20] ;  /* 0x00016400ff0d77ac */ /* 0x000ee20008000800 */
[----:B-1----:R-:W-:Y:S02]  /*16e0*/  UIMAD.WIDE.U32 UR6, UR20, UR8, URZ ;  /* 0x00000008140672a5 */ /* 0x002fe4000f8e00ff */
[----:B------:R-:W-:Y:S02]  /*16f0*/  UIMAD.WIDE.U32 UR4, UR21, UR11, URZ ;  /* 0x0000000b150472a5 */ /* 0x000fe4000f8e00ff */
[----:B--2---:R-:W-:Y:S02]  /*1700*/  UISETP.NE.AND UP2, UPT, UR12, 0x1, UPT ;  /* 0x000000010c00788c */ /* 0x004fe4000bf45270 */
[----:B------:R-:W-:Y:S01]  /*1710*/  UISETP.NE.AND UP1, UPT, UR10, 0x1, UPT ;  /* 0x000000010a00788c */ /* 0x000fe2000bf25270 */
[----:B------:R-:W-:-:S02]  /*1720*/  UMOV UR6, UR7 ;  /* 0x0000000700067c82 */ /* 0x000fc40008000000 */
[----:B------:R-:W-:Y:S01]  /*1730*/  UMOV UR4, UR5 ;  /* 0x0000000500047c82 */ /* 0x000fe20008000000 */
[----:B------:R-:W-:Y:S02]  /*1740*/  USHF.R.U32.HI UR6, URZ, UR9, UR6 ;  /* 0x00000009ff067299 */ /* 0x000fe40008011606 */
[----:B---3--:R-:W-:Y:S02]  /*1750*/  USHF.R.U32.HI UR4, URZ, UR13, UR4 ;  /* 0x0000000dff047299 */ /* 0x008fe40008011604 */
[----:B------:R-:W-:Y:S02]  /*1760*/  USEL UR5, UR20, UR6, !UP2 ;  /* 0x0000000614057287 */ /* 0x000fe4000d000000 */
[----:B------:R-:W-:-:S04]  /*1770*/  USEL UR4, UR21, UR4, !UP1 ;  /* 0x0000000415047287 */ /* 0x000fc8000c800000 */
[----:B------:R-:W-:Y:S02]  /*1780*/  UIADD3 UR6, UPT, UPT, -UR4, UR5, URZ ;  /* 0x0000000504067290 */ /* 0x000fe4000fffe1ff */
[----:B------:R-:W-:Y:S02]  /*1790*/  UIADD3 UR4, UPT, UPT, UR4, -UR5, URZ ;  /* 0x8000000504047290 */ /* 0x000fe4000fffe0ff */
[----:B------:R-:W-:Y:S02]  /*17a0*/  UIMAD UR21, UR6, UR10, UR21 ;  /* 0x0000000a061572a4 */ /* 0x000fe4000f8e0215 */
[----:B------:R-:W-:-:S12]  /*17b0*/  UIMAD UR20, UR4, UR12, UR20 ;  /* 0x0000000c041472a4 */ /* 0x000fd8000f8e0214 */
.L_x_19:
[----:B------:R-:W-:Y:S05]  /*17c0*/  BRA.U !UP5, `(.L_x_20) ;  /* 0x000000010d0c7547 */ /* 0x000fea000b800000 */
[----:B------:R-:W-:Y:S01]  /*17d0*/  UCGABAR_WAIT ;  /* 0x0000000000007dc7 */ /* 0x000fe20008000000 */
[----:B------:R-:W-:Y:S01]  /*17e0*/  CCTL.IVALL ;  /* 0x00000000ff00798f */ /* 0x000fe20002000000 */
[----:B------:R-:W-:Y:S05]  /*17f0*/  BRA `(.L_x_21) ;  /* 0x0000000000047947 */ /* 0x000fea0003800000 */
.L_x_20:
[----:B------:R-:W-:Y:S06]  /*1800*/  BAR.SYNC.DEFER_BLOCKING 0x0 ;  /* 0x0000000000007b1d */ /* 0x000fec0000010000 */
.L_x_21:
[----:B------:R-:W-:Y:S05]  /*1810*/  BRA.U UP0, `(.L_x_22) ;  /* 0x0000001500f47547 */ /* 0x000fea000b800000 */
[----:B------:R-:W1:Y:S01]  /*1820*/  LDCU UR6, c[0x0][0x38c] ;  /* 0x00007180ff0677ac */ /* 0x000e620008000800 */
[----:B------:R-:W-:Y:S01]  /*1830*/  PLOP3.LUT P1, PT, PT, PT, UP3, 0x80, 0x8 ;  /* 0x000000000008781c */ /* 0x000fe20003f2f038 */
[----:B------:R-:W-:Y:S01]  /*1840*/  IMAD.MOV.U32 R12, RZ, RZ, 0x1 ;  /* 0x00000001ff0c7424 */ /* 0x000fe200078e00ff */
[----:B------:R-:W-:Y:S01]  /*1850*/  ISETP.NE.AND P2, PT, R3, RZ, P3 ;  /* 0x000000ff0300720c */ /* 0x000fe20001f45270 */
[----:B------:R-:W-:Y:S01]  /*1860*/  USHF.L.U32 UR7, UR22, 0x6, URZ ;  /* 0x0000000616077899 */ /* 0x000fe200080006ff */
[----:B------:R-:W-:Y:S01]  /*1870*/  PLOP3.LUT P1, PT, P1, PT, PT, 0x8, 0x80 ;  /* 0x000000000080781c */ /* 0x000fe20000f2e170 */
[----:B------:R-:W-:Y:S01]  /*1880*/  USHF.L.U32 UR52, UR22, 0x5, URZ ;  /* 0x0000000516347899 */ /* 0x000fe200080006ff */
[----:B------:R-:W-:Y:S01]  /*1890*/  CS2R R10, SRZ ;  /* 0x00000000000a7805 */ /* 0x000fe2000001ff00 */
[----:B------:R-:W-:Y:S01]  /*18a0*/  UISETP.NE.AND UP1, UPT, UR18, URZ, UPT ;  /* 0x000000ff1200728c */ /* 0x000fe2000bf25270 */
[----:B------:R-:W-:Y:S01]  /*18b0*/  IMAD.MOV.U32 R9, RZ, RZ, RZ ;  /* 0x000000ffff097224 */ /* 0x000fe200078e00ff */
[----:B------:R-:W2:Y:S01]  /*18c0*/  LDCU UR46, c[0x0][0x370] ;  /* 0x00006e00ff2e77ac */ /* 0x000ea20008000800 */
[----:B------:R-:W-:Y:S01]  /*18d0*/  IMAD.MOV.U32 R8, RZ, RZ, 0x1 ;  /* 0x00000001ff087424 */ /* 0x000fe200078e00ff */
[----:B------:R-:W3:Y:S01]  /*18e0*/  LDCU.64 UR40, c[0x0][0x348] ;  /* 0x00006900ff2877ac */ /* 0x000ee20008000a00 */
[----:B-1----:R-:W-:-:S02]  /*18f0*/  UIADD3 UR5, UPT, UPT, UR6, 0x3f, URZ ;  /* 0x0000003f06057890 */ /* 0x002fc4000fffe0ff */
[----:B------:R-:W-:Y:S02]  /*1900*/  UIADD3 UR54, UPT, UPT, UR6, 0x7e, URZ ;  /* 0x0000007e06367890 */ /* 0x000fe4000fffe0ff */
[----:B------:R-:W-:Y:S01]  /*1910*/  USHF.R.S32.HI UR4, URZ, 0x1f, UR5 ;  /* 0x0000001fff047899 */ /* 0x000fe20008011405 */
[----:B------:R-:W1:Y:S03]  /*1920*/  LDCU UR45, c[0x0][0x374] ;  /* 0x00006e80ff2d77ac */ /* 0x000e660008000800 */
[----:B------:R-:W-:Y:S02]  /*1930*/  ULEA.HI UR4, UR4, UR5, URZ, 0x6 ;  /* 0x0000000504047291 */ /* 0x000fe4000f8f30ff */
[----:B------:R-:W-:Y:S02]  /*1940*/  UIADD3 UR5, UPT, UPT, UR6, -0x1, URZ ;  /* 0xffffffff06057890 */ /* 0x000fe4000fffe0ff */
[----:B------:R-:W-:-:S02]  /*1950*/  USHF.R.S32.HI UR48, URZ, 0x6, UR4 ;  /* 0x00000006ff307899 */ /* 0x000fc40008011404 */
[----:B------:R-:W-:Y:S02]  /*1960*/  UISETP.GE.U32.AND UP2, UPT, UR5, -0x7f, UPT ;  /* 0xffffff810500788c */ /* 0x000fe4000bf46070 */
[----:B------:R-:W-:Y:S02]  /*1970*/  UISETP.LT.U32.AND UP0, UPT, UR48, 0x8, UPT ;  /* 0x000000083000788c */ /* 0x000fe4000bf01070 */
[----:B------:R-:W-:Y:S02]  /*1980*/  ULOP3.LUT UR5, UR7, 0x40, URZ, 0xc0, !UPT ;  /* 0x0000004007057892 */ /* 0x000fe4000f8ec0ff */
[----:B------:R-:W-:Y:S02]  /*1990*/  USEL UR47, UR48, 0x8, UP0 ;  /* 0x00000008302f7887 */ /* 0x000fe40008000000 */
[----:B------:R-:W-:Y:S02]  /*19a0*/  ULOP3.LUT UR52, UR52, 0x20, URZ, 0xc0, !UPT ;  /* 0x0000002034347892 */ /* 0x000fe4000f8ec0ff */
[----:B------:R-:W-:-:S02]  /*19b0*/  UIADD3 UR4, UPT, UPT, UR47, -0x1, URZ ;  /* 0xffffffff2f047890 */ /* 0x000fc4000fffe0ff */
[----:B------:R-:W-:Y:S02]  /*19c0*/  @UP2 UIADD3 UR4, UPT, UPT, UR47, URZ, URZ ;  /* 0x000000ff2f042290 */ /* 0x000fe4000fffe0ff */
[----:B------:R-:W-:Y:S02]  /*19d0*/  USEL UR31, UR43, 0x2, UP1 ;  /* 0x000000022b1f7887 */ /* 0x000fe40008800000 */
[----:B------:R-:W-:Y:S02]  /*19e0*/  ULEA.HI UR50, UR30, UR5, URZ, 0x1b ;  /* 0x000000051e327291 */ /* 0x000fe4000f8fd8ff */
[----:B------:R-:W-:Y:S02]  /*19f0*/  UIADD3 UR51, UPT, UPT, UR48, -UR47, URZ ;  /* 0x8000002f30337290 */ /* 0x000fe4000fffe0ff */
[----:B------:R-:W-:Y:S02]  /*1a00*/  UIADD3 UR37, UPT, UPT, UR4, 0x1, URZ ;  /* 0x0000000104257890 */ /* 0x000fe4000fffe0ff */
[----:B------:R-:W-:Y:S01]  /*1a10*/  UIADD3 UR49, UPT, UPT, -UR4, URZ, URZ ;  /* 0x000000ff04317290 */ /* 0x000fe2000fffe1ff */
[----:B-123--:R-:W-:-:S11]  /*1a20*/  UMOV UR15, URZ ;  /* 0x000000ff000f7c82 */ /* 0x00efd60008000000 */
.L_x_44:
[----:B------:R-:W-:Y:S01]  /*1a30*/  UISETP.NE.AND UP0, UPT, UR53, URZ, UPT ;  /* 0x000000ff3500728c */ /* 0x000fe2000bf05270 */
[----:B-1----:R-:W1:Y:S08]  /*1a40*/  S2UR UR53, SR_CgaCtaId ;  /* 0x00000000003579c3 */ /* 0x002e700000008800 */
[----:B------:R-:W-:Y:S05]  /*1a50*/  BRA.U UP0, `(.L_x_23) ;  /* 0x0000000100347547 */ /* 0x000fea000b800000 */
[----:B------:R-:W2:Y:S01]  /*1a60*/  S2R R0, SR_CgaCtaId ;  /* 0x0000000000007919 */ /* 0x000ea20000008800 */
[----:B------:R-:W-:Y:S02]  /*1a70*/  MOV R3, 0x400 ;  /* 0x0000040000037802 */ /* 0x000fe40000000f00 */
[----:B------:R-:W-:Y:S02]  /*1a80*/  SHF.L.U32 R2, R8, 0x1f, RZ ;  /* 0x0000001f08027819 */ /* 0x000fe400000006ff */
[----:B--2---:R-:W-:-:S05]  /*1a90*/  LEA R0, R0, R3, 0x18 ;  /* 0x0000000300007211 */ /* 0x004fca00078ec0ff */
[----:B------:R-:W-:-:S04]  /*1aa0*/  IMAD R3, R9, 0x8, R0 ;  /* 0x0000000809037824 */ /* 0x000fc800078e0200 */
[----:B------:R-:W2:Y:S02]  /*1ab0*/  SYNCS.PHASECHK.TRANS64.TRYWAIT P0, [R3+URZ+0x130], R2 ;  /* 0x00013002030075a7 */ /* 0x000ea400080011ff */
[----:B--2---:R-:W-:Y:S05]  /*1ac0*/  @!P0 BRA `(.L_x_24) ;  /* 0x0000006800708947 */ /* 0x004fea0003800000 */
.L_x_139:
[----:B------:R-:W-:Y:S01]  /*1ad0*/  VIADD R9, R9, 0x1 ;  /* 0x0000000109097836 */ /* 0x000fe20000000000 */
[----:B------:R2:W-:Y:S04]  /*1ae0*/  SYNCS.ARRIVE.TRANS64.A1T0 RZ, [R3+URZ+0x120], RZ ;  /* 0x000120ff03ff79a7 */ /* 0x0005e800081000ff */
[----:B------:R-:W-:-:S04]  /*1af0*/  ISETP.NE.AND P0, PT, R9, 0x2, PT ;  /* 0x000000020900780c */ /* 0x000fc80003f05270 */
[----:B------:R-:W-:Y:S02]  /*1b00*/  SEL R9, R9, RZ, P0 ;  /* 0x000000ff09097207 */ /* 0x000fe40000000000 */
[----:B--2---:R-:W-:-:S04]  /*1b10*/  SEL R3, RZ, 0x1, P0 ;  /* 0x00000001ff037807 */ /* 0x004fc80000000000 */
[----:B------:R-:W-:-:S07]  /*1b20*/  LOP3.LUT R8, R8, R3, RZ, 0x3c, !PT ;  /* 0x0000000308087212 */ /* 0x000fce00078e3cff */
.L_x_23:
[----:B------:R-:W-:Y:S01]  /*1b30*/  UMOV UR14, 0x400 ;  /* 0x00000400000e7882 */ /* 0x000fe20000000000 */
[----:B------:R-:W-:Y:S01]  /*1b40*/  SHF.L.U32 R0, R12, 0x1f, RZ ;  /* 0x0000001f0c007819 */ /* 0x000fe200000006ff */
[----:B-1----:R-:W-:Y:S02]  /*1b50*/  ULEA UR14, UR53, UR14, 0x18 ;  /* 0x0000000e350e7291 */ /* 0x002fe4000f8ec0ff */
[----:B------:R-:W-:Y:S02]  /*1b60*/  UISETP.GE.U32.AND UP0, UPT, UR54, 0x7f, UPT ;  /* 0x0000007f3600788c */ /* 0x000fe4000bf06070 */
[----:B------:R-:W-:Y:S02]  /*1b70*/  ULEA UR4, UR15, UR14, 0x3 ;  /* 0x0000000e0f047291 */ /* 0x000fe4000f8e18ff */
[----:B------:R-:W-:Y:S01]  /*1b80*/  ULEA UR19, UR21, UR52, 0x6 ;  /* 0x0000003415137291 */ /* 0x000fe2000f8e30ff */
[----:B------:R-:W-:-:S06]  /*1b90*/  UMOV UR13, URZ ;  /* 0x000000ff000d7c82 */ /* 0x000fcc0008000000 */
[----:B------:R1:W2:Y:S01]  /*1ba0*/  SYNCS.PHASECHK.TRANS64.TRYWAIT P0, [UR4+0x40], R0 ;  /* 0x00004000ff0075a7 */ /* 0x0002a20008001104 */
[----:B------:R-:W-:-:S04]  /*1bb0*/  ULEA.HI UR4, UR20, UR20, URZ, 0x1 ;  /* 0x0000001414047291 */ /* 0x000fc8000f8f08ff */
[----:B------:R-:W-:-:S04]  /*1bc0*/  USHF.L.U32 UR4, UR4, 0x6, URZ ;  /* 0x0000000604047899 */ /* 0x000fc800080006ff */
[----:B------:R-:W-:-:S04]  /*1bd0*/  ULOP3.LUT UR35, UR4, 0xffffff80, URZ, 0xc0, !UPT ;  /* 0xffffff8004237892 */ /* 0x000fc8000f8ec0ff */
[----:B------:R-:W-:Y:S01]  /*1be0*/  UIADD3 UR35, UPT, UPT, UR50, UR35, URZ ;  /* 0x0000002332237290 */ /* 0x000fe2000fffe0ff */
[----:B------:R-:W-:Y:S11]  /*1bf0*/  BRA.U !UP0, `(.L_x_25) ;  /* 0x0000000108f87547 */ /* 0x000ff6000b800000 */
[----:B------:R-:W-:Y:S01]  /*1c00*/  UMOV UR21, UR49 ;  /* 0x0000003100157c82 */ /* 0x000fe20008000000 */
[----:B------:R-:W-:Y:S01]  /*1c10*/  UMOV UR4, UR15 ;  /* 0x0000000f00047c82 */ /* 0x000fe20008000000 */
[----:B------:R-:W-:-:S05]  /*1c20*/  UMOV UR26, 0x20 ;  /* 0x00000020001a7882 */ /* 0x000fca0000000000 */
.L_x_31:
[----:B------:R-:W-:Y:S01]  /*1c30*/  ULEA UR33, UR4, UR14, 0x3 ;  /* 0x0000000e04217291 */ /* 0x000fe2000f8e18ff */
[----:B------:R-:W-:Y:S01]  /*1c40*/  @P3 MOV R2, 0xc000 ;  /* 0x0000c00000023802 */ /* 0x000fe20000000f00 */
[----:B--2-4-:R-:W-:Y:S10]  /*1c50*/  @P0 BRA `(.L_x_26) ;  /* 0x00000000000c0947 */ /* 0x014ff40003800000 */
[----:B------:R-:W-:-:S04]  /*1c60*/  SHF.L.U32 R3, R12, 0x1f, RZ ;  /* 0x0000001f0c037819 */ /* 0x000fc800000006ff */
[----:B------:R-:W2:Y:S02]  /*1c70*/  SYNCS.PHASECHK.TRANS64.TRYWAIT P0, [UR33+0x40], R3 ;  /* 0x00004003ff0075a7 */ /* 0x000ea40008001121 */
[----:B--2---:R-:W-:Y:S05]  /*1c80*/  @!P0 BRA `(.L_x_27) ;  /* 0x0000006800148947 */ /* 0x004fea0003800000 */
.L_x_26:
[----:B------:R2:W-:Y:S01]  /*1c90*/  @P3 SYNCS.ARRIVE.TRANS64 RZ, [UR33], R2 ;  /* 0x00000002ffff39a7 */ /* 0x0005e20008000021 */
[----:B------:R-:W-:Y:S02]  /*1ca0*/  ULOP3.LUT UR5, UR31, 0x2, URZ, 0xfc, !UPT ;  /* 0x000000021f057892 */ /* 0x000fe4000f8efcff */
[----:B------:R-:W-:Y:S02]  /*1cb0*/  UIADD3 UR21, UPT, UPT, UR21, 0x1, URZ ;  /* 0x0000000115157890 */ /* 0x000fe4000fffe0ff */
[----:B------:R-:W-:Y:S02]  /*1cc0*/  UISETP.NE.AND UP0, UPT, UR5, 0x2, UPT ;  /* 0x000000020500788c */ /* 0x000fe4000bf05270 */
[----:B------:R-:W-:-:S07]  /*1cd0*/  UISETP.NE.AND UP2, UPT, UR21, 0x1, UPT ;  /* 0x000000011500788c */ /* 0x000fce000bf45270 */
[----:B------:R-:W-:Y:S05]  /*1ce0*/  BRA.U UP0, `(.L_x_28) ;  /* 0x0000000100047547 */ /* 0x000fea000b800000 */
[----:B------:R-:W-:Y:S05]  /*1cf0*/  BPT.TRAP 0x1 ;  /* 0x000000040000795c */ /* 0x000fea0000300000 */
.L_x_28:
[----:B------:R-:W-:Y:S04]  /*1d00*/  BSSY.RECONVERGENT B0, `(.L_x_29) ;  /* 0x0000003000007945 */ /* 0x000fe80003800200 */
[----:B------:R-:W-:Y:S05]  /*1d10*/  @!P2 BRA `(.L_x_30) ;  /* 0x000000000004a947 */ /* 0x000fea0003800000 */
[----:B------:R-:W-:Y:S05]  /*1d20*/  BPT.TRAP 0x1 ;  /* 0x000000040000795c */ /* 0x000fea0000300000 */
.L_x_30:
[----:B------:R-:W-:Y:S05]  /*1d30*/  BSYNC.RECONVERGENT B0 ;  /* 0x0000000000007941 */ /* 0x000fea0003800200 */
.L_x_29:
[----:B------:R-:W-:Y:S02]  /*1d40*/  UIADD3 UR5, UPT, UPT, UR4, 0x1, URZ ;  /* 0x0000000104057890 */ /* 0x000fe4000fffe0ff */
[----:B------:R-:W-:Y:S02]  /*1d50*/  ULEA UR24, UR4, UR30, 0xc ;  /* 0x0000001e04187291 */ /* 0x000fe4000f8e60ff */
[----:B------:R-:W-:Y:S02]  /*1d60*/  UISETP.NE.AND UP0, UPT, UR5, 0x8, UPT ;  /* 0x000000080500788c */ /* 0x000fe4000bf05270 */
[----:B------:R-:W-:Y:S02]  /*1d70*/  ULEA UR24, UR24, UR14, 0x2 ;  /* 0x0000000e18187291 */ /* 0x000fe4000f8e10ff */
[----:B------:R-:W-:Y:S02]  /*1d80*/  USEL UR6, URZ, 0x1, UP0 ;  /* 0x00000001ff067887 */ /* 0x000fe40008000000 */
[----:B------:R-:W-:-:S02]  /*1d90*/  USEL UR15, UR5, URZ, UP0 ;  /* 0x000000ff050f7287 */ /* 0x000fc40008000000 */
[----:B------:R-:W-:Y:S02]  /*1da0*/  ULEA UR8, UR4, UR14, 0xd ;  /* 0x0000000e04087291 */ /* 0x000fe4000f8e68ff */
[----:B------:R-:W-:Y:S01]  /*1db0*/  ULEA UR5, UR15, UR14, 0x3 ;  /* 0x0000000e0f057291 */ /* 0x000fe2000f8e18ff */
[----:B------:R-:W-:Y:S01]  /*1dc0*/  LOP3.LUT R12, R12, UR6, RZ, 0x3c, !PT ;  /* 0x000000060c0c7c12 */ /* 0x000fe2000f8e3cff */
[----:B------:R-:W-:Y:S02]  /*1dd0*/  UIADD3 UR6, UP1, UPT, UR40, 0x80, URZ ;  /* 0x0000008028067890 */ /* 0x000fe4000ff3e0ff */
[----:B------:R-:W-:Y:S01]  /*1de0*/  UIADD3 UR4, UP0, UPT, UR40, 0x180, URZ ;  /* 0x0000018028047890 */ /* 0x000fe2000ff1e0ff */
[----:B-1----:R-:W-:Y:S01]  /*1df0*/  SHF.L.U32 R0, R12, 0x1f, RZ ;  /* 0x0000001f0c007819 */ /* 0x002fe200000006ff */
[----:B------:R-:W-:Y:S02]  /*1e00*/  UIADD3 UR34, UPT, UPT, UR26, -0x20, URZ ;  /* 0xffffffe01a227890 */ /* 0x000fe4000fffe0ff */
[----:B------:R-:W-:Y:S01]  /*1e10*/  ULOP3.LUT UR33, UR33, 0xfefffff8, URZ, 0xc0, !UPT ;  /* 0xfefffff821217892 */ /* 0x000fe2000f8ec0ff */
[----:B------:R3:W4:Y:S01]  /*1e20*/  SYNCS.PHASECHK.TRANS64.TRYWAIT P0, [UR5+0x40], R0 ;  /* 0x00004000ff0075a7 */ /* 0x0007220008001105 */
[----:B------:R-:W-:-:S02]  /*1e30*/  UIADD3.X UR7, UPT, UPT, URZ, UR41, URZ, UP1, !UPT ;  /* 0x00000029ff077290 */ /* 0x000fc40008ffe4ff */
[----:B------:R-:W-:Y:S02]  /*1e40*/  UIADD3 UR32, UPT, UPT, UR24, 0x6400, URZ ;  /* 0x0000640018207890 */ /* 0x000fe4000fffe0ff */
[----:B------:R-:W-:Y:S02]  /*1e50*/  UPRMT UR13, URZ, 0x5410, UR29 ;  /* 0x00005410ff0d7896 */ /* 0x000fe4000800001d */
[----:B------:R-:W-:Y:S02]  /*1e60*/  UIADD3 UR24, UPT, UPT, UR24, 0x8400, URZ ;  /* 0x0000840018187890 */ /* 0x000fe4000fffe0ff */
[----:B------:R-:W-:Y:S02]  /*1e70*/  UIADD3.X UR5, UPT, UPT, URZ, UR41, URZ, UP0, !UPT ;  /* 0x00000029ff057290 */ /* 0x000fe400087fe4ff */
[----:B------:R-:W-:Y:S02]  /*1e80*/  UIADD3 UR16, UPT, UPT, UR8, 0x26400, URZ ;  /* 0x0002640008107890 */ /* 0x000fe4000fffe0ff */
[----:B------:R-:W-:Y:S01]  /*1e90*/  UIADD3 UR8, UPT, UPT, UR8, 0x27400, URZ ;  /* 0x0002740008087890 */ /* 0x000fe2000fffe0ff */
[----:B------:R-:W-:Y:S01]  /*1ea0*/  UMOV UR22, 0x0 ;  /* 0x0000000000167882 */ /* 0x000fe20000000000 */
[----:B------:R-:W-:Y:S01]  /*1eb0*/  UMOV UR23, 0x10000000 ;  /* 0x1000000000177882 */ /* 0x000fe20000000000 */
[----:B------:R-:W-:Y:S01]  /*1ec0*/  UMOV UR27, UR35 ;  /* 0x00000023001b7c82 */ /* 0x000fe20008000000 */
[----:B------:R-:W-:Y:S01]  /*1ed0*/  UMOV UR28, UR36 ;  /* 0x00000024001c7c82 */ /* 0x000fe20008000000 */
[----:B------:R-:W-:Y:S01]  /*1ee0*/  UMOV UR25, UR33 ;  /* 0x0000002100197c82 */ /* 0x000fe20008000000 */
[----:B------:R-:W-:Y:S01]  /*1ef0*/  UMOV UR20, UR36 ;  /* 0x0000002400147c82 */ /* 0x000fe20008000000 */
[----:B------:R-:W-:Y:S01]  /*1f00*/  UMOV UR17, UR33 ;  /* 0x0000002100117c82 */ /* 0x000fe20008000000 */
[----:B------:R-:W-:Y:S01]  /*1f10*/  UMOV UR18, UR34 ;  /* 0x0000002200127c82 */ /* 0x000fe20008000000 */
[----:B------:R-:W-:Y:S01]  /*1f20*/  UTMALDG.3D.MULTICAST.2CTA [UR32], [UR6], UR13, desc[UR22] ;  /* 0x00001620060073b4 */ /* 0x000fe2000821180d */
[----:B------:R-:W-:Y:S01]  /*1f30*/  UMOV UR10, UR26 ;  /* 0x0000001a000a7c82 */ /* 0x000fe20008000000 */
[----:B------:R-:W-:Y:S01]  /*1f40*/  UMOV UR11, UR19 ;  /* 0x00000013000b7c82 */ /* 0x000fe20008000000 */
[----:B------:R-:W-:Y:S01]  /*1f50*/  UMOV UR12, UR36 ;  /* 0x00000024000c7c82 */ /* 0x000fe20008000000 */
[----:B------:R-:W-:Y:S01]  /*1f60*/  UMOV UR9, UR33 ;  /* 0x0000002100097c82 */ /* 0x000fe20008000000 */
[----:B------:R1:W-:Y:S01]  /*1f70*/  UTMALDG.3D.MULTICAST.2CTA [UR24], [UR6], UR13, desc[UR22] ;  /* 0x00001618060073b4 */ /* 0x0003e2000821180d */
[----:B------:R-:W-:Y:S01]  /*1f80*/  UTMALDG.3D.2CTA [UR16], [UR4], desc[UR22] ;  /* 0x00001610040075b4 */ /* 0x000fe20008211000 */
[----:B------:R2:W-:Y:S01]  /*1f90*/  UTMALDG.3D.2CTA [UR8], [UR4], desc[UR22] ;  /* 0x00001608040075b4 */ /* 0x0005e20008211000 */
[----:B-1----:R-:W-:Y:S01]  /*1fa0*/  UIADD3 UR26, UPT, UPT, UR26, 0x40, URZ ;  /* 0x000000401a1a7890 */ /* 0x002fe2000fffe0ff */
[----:B------:R-:W-:Y:S01]  /*1fb0*/  UMOV UR13, UR37 ;  /* 0x00000025000d7c82 */ /* 0x000fe20008000000 */
[----:B--2---:R-:W-:Y:S01]  /*1fc0*/  UMOV UR4, UR15 ;  /* 0x0000000f00047c82 */ /* 0x004fe20008000000 */
[----:B---3--:R-:W-:Y:S09]  /*1fd0*/  BRA.U UP2, `(.L_x_31) ;  /* 0xfffffffd02147547 */ /* 0x008ff2000b83ffff */
.L_x_25:
[----:B------:R-:W-:Y:S01]  /*1fe0*/  ULEA UR4, UR15, UR14, 0x3 ;  /* 0x0000000e0f047291 */ /* 0x000fe2000f8e18ff */
[----:B-1----:R-:W-:Y:S01]  /*1ff0*/  SHF.L.U32 R0, R12, 0x1f, RZ ;  /* 0x0000001f0c007819 */ /* 0x002fe200000006ff */
[----:B------:R-:W-:Y:S01]  /*2000*/  @!P1 SYNCS.ARRIVE.TRANS64.A1T0 RZ, [UR14+0xb8], RZ ;  /* 0x0000b8ffffff99a7 */ /* 0x000fe2000810000e */
[----:B------:R-:W-:-:S06]  /*2010*/  UISETP.GT.AND UP0, UPT, UR48, UR47, UPT ;  /* 0x0000002f3000728c */ /* 0x000fcc000bf04270 */
[----:B------:R1:W3:Y:S03]  /*2020*/  SYNCS.PHASECHK.TRANS64.TRYWAIT P1, [UR4+0x40], R0 ;  /* 0x00004000ff0075a7 */ /* 0x0002e60008021104 */
[----:B------:R-:W-:Y:S05]  /*2030*/  BRA.U !UP0, `(.L_x_32) ;  /* 0x0000000508047547 */ /* 0x000fea000b800000 */
[----:B------:R-:W-:Y:S01]  /*2040*/  UIADD3 UR21, UPT, UPT, UR51, UR13, URZ ;  /* 0x0000000d33157290 */ /* 0x000fe2000fffe0ff */
[----:B------:R-:W-:-:S11]  /*2050*/  UMOV UR6, UR15 ;  /* 0x0000000f00067c82 */ /* 0x000fd60008000000 */
.L_x_40:
[----:B------:R-:W-:Y:S01]  /*2060*/  ULEA UR7, UR6, UR14, 0x3 ;  /* 0x0000000e06077291 */ /* 0x000fe2000f8e18ff */
[----:B---3--:R-:W-:Y:S01]  /*2070*/  @P3 MOV R2, 0xc000 ;  /* 0x0000c00000023802 */ /* 0x008fe20000000f00 */
[----:B--23--:R-:W-:Y:S10]  /*2080*/  @P1 BRA `(.L_x_33) ;  /* 0x00000000000c1947 */ /* 0x00cff40003800000 */
[----:B------:R-:W-:-:S04]  /*2090*/  SHF.L.U32 R3, R12, 0x1f, RZ ;  /* 0x0000001f0c037819 */ /* 0x000fc800000006ff */
[----:B--2-4-:R-:W2:Y:S02]  /*20a0*/  SYNCS.PHASECHK.TRANS64.TRYWAIT P0, [UR7+0x40], R3 ;  /* 0x00004003ff0075a7 */ /* 0x014ea40008001107 */
[----:B--2---:R-:W-:Y:S05]  /*20b0*/  @!P0 BRA `(.L_x_34) ;  /* 0x0000006400208947 */ /* 0x004fea0003800000 */
.L_x_33:
[----:B------:R3:W-:Y:S01]  /*20c0*/  @P3 SYNCS.ARRIVE.TRANS64 RZ, [UR7], R2 ;  /* 0x00000002ffff39a7 */ /* 0x0007e20008000007 */
[----:B------:R-:W-:-:S04]  /*20d0*/  ULOP3.LUT UR4, UR31, 0x2, URZ, 0xfc, !UPT ;  /* 0x000000021f047892 */ /* 0x000fc8000f8efcff */
[----:B------:R-:W-:-:S09]  /*20e0*/  UISETP.NE.AND UP0, UPT, UR4, 0x2, UPT ;  /* 0x000000020400788c */ /* 0x000fd2000bf05270 */
[----:B------:R-:W-:Y:S05]  /*20f0*/  BRA.U UP0, `(.L_x_35) ;  /* 0x0000000100047547 */ /* 0x000fea000b800000 */
[----:B------:R-:W-:Y:S05]  /*2100*/  BPT.TRAP 0x1 ;  /* 0x000000040000795c */ /* 0x000fea0000300000 */
.L_x_35:
[----:B------:R-:W-:Y:S04]  /*2110*/  BSSY.RECONVERGENT B0, `(.L_x_36) ;  /* 0x0000003000007945 */ /* 0x000fe80003800200 */
[----:B------:R-:W-:Y:S05]  /*2120*/  @!P2 BRA `(.L_x_37) ;  /* 0x000000000004a947 */ /* 0x000fea0003800000 */
[----:B------:R-:W-:Y:S05]  /*2130*/  BPT.TRAP 0x1 ;  /* 0x000000040000795c */ /* 0x000fea0000300000 */
.L_x_37:
[----:B------:R-:W-:Y:S05]  /*2140*/  BSYNC.RECONVERGENT B0 ;  /* 0x0000000000007941 */ /* 0x000fea0003800200 */
.L_x_36:
[----:B------:R-:W-:Y:S01]  /*2150*/  UIADD3 UR4, UPT, UPT, UR6, 0x1, URZ ;  /* 0x0000000106047890 */ /* 0x000fe2000fffe0ff */
[----:B------:R-:W-:Y:S01]  /*2160*/  BSSY.RECONVERGENT B0, `(.L_x_38) ;  /* 0x000002a000007945 */ /* 0x000fe20003800200 */
[----:B--2-4-:R-:W-:Y:S02]  /*2170*/  ELECT P0, URZ, PT ;  /* 0x0000000000ff782f */ /* 0x014fe40003800000 */
[----:B------:R-:W-:-:S04]  /*2180*/  UISETP.NE.AND UP0, UPT, UR4, 0x8, UPT ;  /* 0x000000080400788c */ /* 0x000fc8000bf05270 */
[----:B------:R-:W-:Y:S02]  /*2190*/  USEL UR5, URZ, 0x1, UP0 ;  /* 0x00000001ff057887 */ /* 0x000fe40008000000 */
[----:B------:R-:W-:-:S04]  /*21a0*/  USEL UR15, UR4, URZ, UP0 ;  /* 0x000000ff040f7287 */ /* 0x000fc80008000000 */
[----:B------:R-:W-:Y:S01]  /*21b0*/  ULEA UR4, UR15, UR14, 0x3 ;  /* 0x0000000e0f047291 */ /* 0x000fe2000f8e18ff */
[----:B------:R-:W-:-:S04]  /*21c0*/  LOP3.LUT R12, R12, UR5, RZ, 0x3c, !PT ;  /* 0x000000050c0c7c12 */ /* 0x000fc8000f8e3cff */
[----:B-1----:R-:W-:-:S04]  /*21d0*/  SHF.L.U32 R0, R12, 0x1f, RZ ;  /* 0x0000001f0c007819 */ /* 0x002fc800000006ff */
[----:B------:R1:W2:Y:S01]  /*21e0*/  SYNCS.PHASECHK.TRANS64.TRYWAIT P1, [UR4+0x40], R0 ;  /* 0x00004000ff0075a7 */ /* 0x0002a20008021104 */
[----:B------:R-:W-:Y:S05]  /*21f0*/  @!P0 BRA `(.L_x_39) ;  /* 0x0000000000808947 */ /* 0x000fea0003800000 */
[----:B------:R-:W-:Y:S02]  /*2200*/  ULEA UR24, UR6, UR30, 0xc ;  /* 0x0000001e06187291 */ /* 0x000fe4000f8e60ff */
[----:B------:R-:W-:Y:S02]  /*2210*/  UIADD3 UR4, UP1, UPT, UR40, 0x80, URZ ;  /* 0x0000008028047890 */ /* 0x000fe4000ff3e0ff */
[----:B------:R-:W-:Y:S02]  /*2220*/  ULEA UR24, UR24, UR14, 0x2 ;  /* 0x0000000e18187291 */ /* 0x000fe4000f8e10ff */
[----:B------:R-:W-:Y:S02]  /*2230*/  USHF.L.U32 UR34, UR13, 0x6, URZ ;  /* 0x000000060d227899 */ /* 0x000fe400080006ff */
[----:B------:R-:W-:Y:S02]  /*2240*/  ULEA UR8, UR6, UR14, 0xd ;  /* 0x0000000e06087291 */ /* 0x000fe4000f8e68ff */
[----:B------:R-:W-:-:S02]  /*2250*/  UIADD3 UR22, UP0, UPT, UR40, 0x180, URZ ;  /* 0x0000018028167890 */ /* 0x000fc4000ff1e0ff */
[----:B------:R-:W-:Y:S02]  /*2260*/  ULOP3.LUT UR33, UR7, 0xfefffff8, URZ, 0xc0, !UPT ;  /* 0xfefffff807217892 */ /* 0x000fe4000f8ec0ff */
[----:B------:R-:W-:Y:S02]  /*2270*/  UIADD3.X UR5, UPT, UPT, URZ, UR41, URZ, UP1, !UPT ;  /* 0x00000029ff057290 */ /* 0x000fe40008ffe4ff */
[----:B------:R-:W-:Y:S02]  /*2280*/  UIADD3 UR32, UPT, UPT, UR24, 0x6400, URZ ;  /* 0x0000640018207890 */ /* 0x000fe4000fffe0ff */
[----:B------:R-:W-:Y:S02]  /*2290*/  UPRMT UR10, URZ, 0x5410, UR29 ;  /* 0x00005410ff0a7896 */ /* 0x000fe4000800001d */
[----:B------:R-:W-:Y:S02]  /*22a0*/  UIADD3 UR26, UPT, UPT, UR34, 0x20, URZ ;  /* 0x00000020221a7890 */ /* 0x000fe4000fffe0ff */
[----:B------:R-:W-:-:S02]  /*22b0*/  UIADD3 UR24, UPT, UPT, UR24, 0x8400, URZ ;  /* 0x0000840018187890 */ /* 0x000fc4000fffe0ff */
        /* <DEDUP_REMOVED lines=13> */
[----:B------:R-:W-:Y:S01]  /*2390*/  UMOV UR12, UR36 ;  /* 0x00000024000c7c82 */ /* 0x000fe20008000000 */
[----:B------:R-:W-:Y:S01]  /*23a0*/  UMOV UR9, UR33 ;  /* 0x0000002100097c82 */ /* 0x000fe20008000000 */
[----:B------:R4:W-:Y:S01]  /*23b0*/  UTMALDG.3D.MULTICAST.2CTA [UR24], [UR4], UR10, desc[UR38] ;  /* 0x00002618040073b4 */ /* 0x0009e2000821180a */
[----:B------:R1:W-:Y:S01]  /*23c0*/  UTMALDG.3D.2CTA [UR16], [UR22], desc[UR38] ;  /* 0x00002610160075b4 */ /* 0x0003e20008211000 */
[----:B----4-:R-:W-:-:S02]  /*23d0*/  UMOV UR10, UR26 ;  /* 0x0000001a000a7c82 */ /* 0x010fc40008000000 */
[----:B------:R1:W-:Y:S02]  /*23e0*/  UTMALDG.3D.2CTA [UR8], [UR22], desc[UR38] ;  /* 0x00002608160075b4 */ /* 0x0003e40008211000 */
[----:B-1----:R-:W-:Y:S01]  /*23f0*/  NOP ;  /* 0x0000000000007918 */ /* 0x002fe20000000000 */
.L_x_39:
[----:B------:R-:W-:Y:S05]  /*2400*/  BSYNC.RECONVERGENT B0 ;  /* 0x0000000000007941 */ /* 0x000fea0003800200 */
.L_x_38:
[----:B------:R-:W-:Y:S01]  /*2410*/  UIADD3 UR13, UPT, UPT, UR13, 0x1, URZ ;  /* 0x000000010d0d7890 */ /* 0x000fe2000fffe0ff */
[----:B------:R-:W-:-:S03]  /*2420*/  UMOV UR6, UR15 ;  /* 0x0000000f00067c82 */ /* 0x000fc60008000000 */
[----:B------:R-:W-:-:S09]  /*2430*/  UISETP.NE.AND UP0, UPT, UR13, UR21, UPT ;  /* 0x000000150d00728c */ /* 0x000fd2000bf05270 */
[----:B------:R-:W-:Y:S05]  /*2440*/  BRA.U UP0, `(.L_x_40) ;  /* 0xfffffffd00047547 */ /* 0x000fea000b83ffff */
.L_x_32:
[C---:B------:R-:W-:Y:S01]  /*2450*/  LEA R3, R11.reuse, UR14, 0x3 ;  /* 0x0000000e0b037c11 */ /* 0x040fe2000f8e18ff */
[----:B------:R-:W-:Y:S01]  /*2460*/  NOP ;  /* 0x0000000000007918 */ /* 0x000fe20000000000 */
[----:B-1----:R-:W-:Y:S02]  /*2470*/  SHF.L.U32 R0, R10, 0x1f, RZ ;  /* 0x0000001f0a007819 */ /* 0x002fe400000006ff */
[----:B------:R-:W-:Y:S02]  /*2480*/  LEA R5, R11, UR14, 0x4 ;  /* 0x0000000e0b057c11 */ /* 0x000fe4000f8e20ff */
[----:B--2-4-:R-:W1:Y:S02]  /*2490*/  SYNCS.PHASECHK.TRANS64.TRYWAIT P0, [R3+URZ+0xc0], R0 ;  /* 0x0000c000030075a7 */ /* 0x014e6400080011ff */
[----:B-1----:R-:W-:Y:S05]  /*24a0*/  @!P0 BRA `(.L_x_41) ;  /* 0x00000060003c8947 */ /* 0x002fea0003800000 */
.L_x_142:
[----:B------:R-:W2:Y:S01]  /*24b0*/  LDS.128 R4, [R5+0x150] ;  /* 0x0001500005047984 */ /* 0x000ea20000000c00 */
[----:B------:R-:W-:Y:S01]  /*24c0*/  UISETP.GE.AND UP0, UPT, UR42, 0x1, UPT ;  /* 0x000000012a00788c */ /* 0x000fe2000bf06270 */
[----:B------:R-:W-:Y:S01]  /*24d0*/  @!PT LDS RZ, [RZ] ;  /* 0x00000000fffff984 */ /* 0x000fe20000000800 */
[----:B------:R-:W-:Y:S01]  /*24e0*/  @!PT LDS RZ, [RZ] ;  /* 0x00000000fffff984 */ /* 0x000fe20000000800 */
[----:B------:R-:W-:Y:S01]  /*24f0*/  @!PT LDS RZ, [RZ] ;  /* 0x00000000fffff984 */ /* 0x000fe20000000800 */
[----:B------:R-:W-:Y:S01]  /*2500*/  @!PT LDS RZ, [RZ] ;  /* 0x00000000fffff984 */ /* 0x000fe20000000800 */
[----:B------:R4:W-:Y:S06]  /*2510*/  MEMBAR.ALL.CTA ;  /* 0x0000000000007992 */ /* 0x0009ec0000008000 */
[----:B----4-:R-:W4:Y:S01]  /*2520*/  FENCE.VIEW.ASYNC.S ;  /* 0x00000000000073c6 */ /* 0x010f220000000000 */
[----:B--2---:R-:W-:-:S13]  /*2530*/  LOP3.LUT P0, RZ, R6, 0x1, RZ, 0xc0, !PT ;  /* 0x0000000106ff7812 */ /* 0x004fda000780c0ff */
[----:B----4-:R-:W-:Y:S01]  /*2540*/  VOTEU.ANY UP1, P0 ;  /* 0x0000000000ff7886 */ /* 0x010fe20000020100 */
[----:B------:R-:W-:-:S13]  /*2550*/  PLOP3.LUT P0, PT, PT, PT, UP1, 0x80, 0x8 ;  /* 0x000000000008781c */ /* 0x000fda0003f0f018 */
[----:B-1----:R-:W-:Y:S02]  /*2560*/  @P0 LOP3.LUT R0, R5, 0xffff, RZ, 0xc0, !PT ;  /* 0x0000ffff05000812 */ /* 0x002fe400078ec0ff */
[----:B---3--:R-:W-:Y:S02]  /*2570*/  @P0 MOV R2, R4 ;  /* 0x0000000400020202 */ /* 0x008fe40000000f00 */
[----:B------:R-:W-:Y:S01]  /*2580*/  @P0 R2UR UR5, R0 ;  /* 0x00000000000502ca */ /* 0x000fe200000e0000 */
[----:B------:R-:W-:Y:S01]  /*2590*/  VIADD R0, R3, 0xd0 ;  /* 0x000000d003007836 */ /* 0x000fe20000000000 */
[----:B------:R-:W-:Y:S02]  /*25a0*/  @P0 SHF.R.U32.HI R4, RZ, 0x10, R5 ;  /* 0x00000010ff040819 */ /* 0x000fe40000011605 */
[----:B------:R-:W-:Y:S02]  /*25b0*/  @P0 R2UR UR6, R2 ;  /* 0x00000000020602ca */ /* 0x000fe400000e0000 */
[----:B------:R-:W-:-:S02]  /*25c0*/  PRMT R0, RZ, 0x654, R0 ;  /* 0x00000654ff007816 */ /* 0x000fc40000000000 */
[----:B------:R-:W-:Y:S02]  /*25d0*/  @P0 R2UR UR4, R4 ;  /* 0x00000000040402ca */ /* 0x000fe400000e0000 */
[----:B------:R1:W-:Y:S03]  /*25e0*/  SYNCS.ARRIVE.TRANS64.RED.A1T0 RZ, [R0+URZ], RZ ;  /* 0x000000ff00ff79a7 */ /* 0x0003e600081004ff */
[----:B------:R-:W-:-:S04]  /*25f0*/  @UP1 UMOV UR43, UR5 ;  /* 0x00000005002b1c82 */ /* 0x000fc80008000000 */
[----:B------:R-:W-:-:S04]  /*2600*/  @UP1 UMOV UR44, UR6 ;  /* 0x00000006002c1c82 */ /* 0x000fc80008000000 */
[----:B------:R-:W-:Y:S01]  /*2610*/  @UP1 UMOV UR36, UR4 ;  /* 0x0000000400241c82 */ /* 0x000fe20008000000 */
[----:B------:R-:W-:Y:S05]  /*2620*/  BRA.U !UP0, `(.L_x_42) ;  /* 0x0000000108d47547 */ /* 0x000fea000b800000 */
[----:B------:R-:W2:Y:S01]  /*2630*/  LDCU.128 UR16, c[0x0][0xb10] ;  /* 0x00016200ff1077ac */ /* 0x000ea20008000c00 */
[----:B------:R-:W3:Y:S01]  /*2640*/  LDCU UR23, c[0x0][0xb20] ;  /* 0x00016400ff1777ac */ /* 0x000ee20008000800 */
[----:B------:R-:W4:Y:S01]  /*2650*/  LDCU UR22, c[0x0][0xb0c] ;  /* 0x00016180ff1677ac */ /* 0x000f220008000800 */
[----:B------:R-:W1:Y:S01]  /*2660*/  LDCU.64 UR8, c[0x0][0xb28] ;  /* 0x00016500ff0877ac */ /* 0x000e620008000a00 */
[----:B------:R-:W-:Y:S02]  /*2670*/  UISETP.NE.AND UP3, UPT, UR42, 0x1, UPT ;  /* 0x000000012a00788c */ /* 0x000fe4000bf65270 */
[----:B--2---:R-:W-:Y:S02]  /*2680*/  UIMAD.WIDE.U32 UR6, UR45, UR19, URZ ;  /* 0x000000132d0672a5 */ /* 0x004fe4000f8e00ff */
[----:B------:R-:W-:Y:S02]  /*2690*/  UIMAD.WIDE.U32 UR4, UR46, UR16, URZ ;  /* 0x000000102e0472a5 */ /* 0x000fe4000f8e00ff */
[----:B------:R-:W-:-:S02]  /*26a0*/  UISETP.NE.AND UP0, UPT, UR18, 0x1, UPT ;  /* 0x000000011200788c */ /* 0x000fc4000bf05270 */
[----:B------:R-:W-:Y:S01]  /*26b0*/  UIMAD.WIDE.U32 UR20, UR43, UR19, URZ ;  /* 0x000000132b1472a5 */ /* 0x000fe2000f8e00ff */
[----:B------:R-:W-:Y:S02]  /*26c0*/  UMOV UR6, UR7 ;  /* 0x0000000700067c82 */ /* 0x000fe40008000000 */
[----:B------:R-:W-:Y:S01]  /*26d0*/  UMOV UR4, UR5 ;  /* 0x0000000500047c82 */ /* 0x000fe20008000000 */
[----:B---3--:R-:W-:Y:S02]  /*26e0*/  USHF.R.U32.HI UR6, URZ, UR23, UR6 ;  /* 0x00000017ff067299 */ /* 0x008fe40008011606 */
[----:B----4-:R-:W-:Y:S02]  /*26f0*/  UISETP.NE.AND UP2, UPT, UR22, 0x1, UPT ;  /* 0x000000011600788c */ /* 0x010fe4000bf45270 */
[----:B------:R-:W-:Y:S02]  /*2700*/  USHF.R.U32.HI UR4, URZ, UR17, UR4 ;  /* 0x00000011ff047299 */ /* 0x000fe40008011604 */
[----:B------:R-:W-:-:S02]  /*2710*/  USEL UR5, UR45, UR6, !UP0 ;  /* 0x000000062d057287 */ /* 0x000fc4000c000000 */
[----:B------:R-:W-:Y:S02]  /*2720*/  USEL UR6, UR46, UR4, !UP2 ;  /* 0x000000042e067287 */ /* 0x000fe4000d000000 */
[----:B-1----:R-:W-:Y:S01]  /*2730*/  UIMAD.WIDE.U32 UR10, UR5, UR8, URZ ;  /* 0x00000008050a72a5 */ /* 0x002fe2000f8e00ff */
[----:B------:R-:W-:Y:S01]  /*2740*/  UMOV UR4, UR21 ;  /* 0x0000001500047c82 */ /* 0x000fe20008000000 */
[----:B------:R-:W-:Y:S02]  /*2750*/  UIMAD.WIDE.U32 UR12, UR44, UR16, URZ ;  /* 0x000000102c0c72a5 */ /* 0x000fe4000f8e00ff */
[----:B------:R-:W-:-:S03]  /*2760*/  UIMAD.WIDE.U32 UR20, UR6, UR8, URZ ;  /* 0x00000008061472a5 */ /* 0x000fc6000f8e00ff */
[----:B------:R-:W-:Y:S01]  /*2770*/  UMOV UR10, UR11 ;  /* 0x0000000b000a7c82 */ /* 0x000fe20008000000 */
[----:B------:R-:W-:Y:S02]  /*2780*/  USHF.R.U32.HI UR4, URZ, UR23, UR4 ;  /* 0x00000017ff047299 */ /* 0x000fe40008011604 */
[----:B------:R-:W-:Y:S01]  /*2790*/  @UP3 USHF.R.U32.HI UR5, URZ, UR9, UR10 ;  /* 0x00000009ff053299 */ /* 0x000fe2000801160a */
[----:B------:R-:W-:Y:S01]  /*27a0*/  UMOV UR12, UR13 ;  /* 0x0000000d000c7c82 */ /* 0x000fe20008000000 */
[----:B------:R-:W-:Y:S01]  /*27b0*/  UMOV UR20, UR21 ;  /* 0x0000001500147c82 */ /* 0x000fe20008000000 */
[----:B------:R-:W-:Y:S02]  /*27c0*/  USHF.R.U32.HI UR17, URZ, UR17, UR12 ;  /* 0x00000011ff117299 */ /* 0x000fe4000801160c */
[----:B------:R-:W-:Y:S02]  /*27d0*/  USEL UR4, UR43, UR4, !UP0 ;  /* 0x000000042b047287 */ /* 0x000fe4000c000000 */
[----:B------:R-:W-:-:S02]  /*27e0*/  @UP3 USHF.R.U32.HI UR6, URZ, UR9, UR20 ;  /* 0x00000009ff063299 */ /* 0x000fc40008011614 */
[----:B------:R-:W-:Y:S02]  /*27f0*/  UIMAD UR7, UR42, UR5, URZ ;  /* 0x000000052a0772a4 */ /* 0x000fe4000f8e02ff */
[----:B------:R-:W-:Y:S02]  /*2800*/  USEL UR5, UR44, UR17, !UP2 ;  /* 0x000000112c057287 */ /* 0x000fe4000d000000 */
[----:B------:R-:W-:Y:S02]  /*2810*/  UIMAD UR10, UR42, UR6, URZ ;  /* 0x000000062a0a72a4 */ /* 0x000fe4000f8e02ff */
[----:B------:R-:W-:Y:S02]  /*2820*/  UISETP.GE.AND UP0, UPT, UR4, UR7, UPT ;  /* 0x000000070400728c */ /* 0x000fe4000bf06270 */
[----:B------:R-:W-:Y:S02]  /*2830*/  UIMAD.WIDE.U32 UR12, UR4, UR8, URZ ;  /* 0x00000008040c72a5 */ /* 0x000fe4000f8e00ff */
[----:B------:R-:W-:-:S02]  /*2840*/  UISETP.GE.OR UP0, UPT, UR5, UR10, UP0 ;  /* 0x0000000a0500728c */ /* 0x000fc40008706670 */
        /* <DEDUP_REMOVED lines=19> */
.L_x_42:
[----:B------:R-:W2:Y:S02]  /*2980*/  LDCU UR4, c[0x0][0xb30] ;  /* 0x00016600ff0477ac */ /* 0x000ea40008000800 */
[----:B--2---:R-:W-:-:S09]  /*2990*/  UISETP.NE.AND UP0, UPT, UR4, 0x1, UPT ;  /* 0x000000010400788c */ /* 0x004fd2000bf05270 */
[----:B------:R-:W-:Y:S05]  /*29a0*/  BRA.U UP0, `(.L_x_43) ;  /* 0x0000000100447547 */ /* 0x000fea000b800000 */
[----:B------:R-:W2:Y:S01]  /*29b0*/  LDCU.128 UR8, c[0x0][0xb10] ;  /* 0x00016200ff0877ac */ /* 0x000ea20008000c00 */
[----:B------:R-:W3:Y:S01]  /*29c0*/  LDCU UR12, c[0x0][0xb0c] ;  /* 0x00016180ff0c77ac */ /* 0x000ee20008000800 */
[----:B------:R-:W4:Y:S01]  /*29d0*/  LDCU UR13, c[0x0][0xb20] ;  /* 0x00016400ff0d77ac */ /* 0x000f220008000800 */
[----:B--2---:R-:W-:Y:S02]  /*29e0*/  UIMAD.WIDE.U32 UR6, UR44, UR8, URZ ;  /* 0x000000082c0672a5 */ /* 0x004fe4000f8e00ff */
[----:B------:R-:W-:Y:S02]  /*29f0*/  UIMAD.WIDE.U32 UR4, UR43, UR11, URZ ;  /* 0x0000000b2b0472a5 */ /* 0x000fe4000f8e00ff */
[----:B---3--:R-:W-:Y:S02]  /*2a00*/  UISETP.NE.AND UP2, UPT, UR12, 0x1, UPT ;  /* 0x000000010c00788c */ /* 0x008fe4000bf45270 */
[----:B------:R-:W-:Y:S01]  /*2a10*/  UISETP.NE.AND UP0, UPT, UR10, 0x1, UPT ;  /* 0x000000010a00788c */ /* 0x000fe2000bf05270 */
[----:B------:R-:W-:-:S02]  /*2a20*/  UMOV UR6, UR7 ;  /* 0x0000000700067c82 */ /* 0x000fc40008000000 */
[----:B------:R-:W-:Y:S01]  /*2a30*/  UMOV UR4, UR5 ;  /* 0x0000000500047c82 */ /* 0x000fe20008000000 */
[----:B------:R-:W-:Y:S02]  /*2a40*/  USHF.R.U32.HI UR9, URZ, UR9, UR6 ;  /* 0x00000009ff097299 */ /* 0x000fe40008011606 */
[----:B----4-:R-:W-:Y:S02]  /*2a50*/  USHF.R.U32.HI UR4, URZ, UR13, UR4 ;  /* 0x0000000dff047299 */ /* 0x010fe40008011604 */
[----:B------:R-:W-:Y:S02]  /*2a60*/  USEL UR5, UR44, UR9, !UP2 ;  /* 0x000000092c057287 */ /* 0x000fe4000d000000 */
[----:B------:R-:W-:-:S04]  /*2a70*/  USEL UR4, UR43, UR4, !UP0 ;  /* 0x000000042b047287 */ /* 0x000fc8000c000000 */
[----:B------:R-:W-:Y:S02]  /*2a80*/  UIADD3 UR6, UPT, UPT, UR5, -UR4, URZ ;  /* 0x8000000405067290 */ /* 0x000fe4000fffe0ff */
[----:B------:R-:W-:Y:S02]  /*2a90*/  UIADD3 UR4, UPT, UPT, -UR5, UR4, URZ ;  /* 0x0000000405047290 */ /* 0x000fe4000fffe1ff */
[----:B------:R-:W-:Y:S02]  /*2aa0*/  UIMAD UR43, UR6, UR10, UR43 ;  /* 0x0000000a062b72a4 */ /* 0x000fe4000f8e022b */
[----:B------:R-:W-:-:S12]  /*2ab0*/  UIMAD UR44, UR4, UR12, UR44 ;  /* 0x0000000c042c72a4 */ /* 0x000fd8000f8e022c */
.L_x_43:
[----:B------:R-:W-:Y:S01]  /*2ac0*/  VIADD R11, R11, 0x1 ;  /* 0x000000010b0b7836 */ /* 0x000fe20000000000 */
[----:B------:R-:W-:Y:S02]  /*2ad0*/  R2UR UR5, R59 ;  /* 0x000000003b0572ca */ /* 0x000fe400000e0000 */
[----:B------:R-:W-:Y:S02]  /*2ae0*/  R2UR UR4, R58 ;  /* 0x000000003a0472ca */ /* 0x000fe400000e0000 */
[C---:B------:R-:W-:Y:S02]  /*2af0*/  ISETP.NE.AND P0, PT, R11.reuse, 0x2, PT ;  /* 0x000000020b00780c */ /* 0x040fe40003f05270 */
[----:B------:R-:W-:Y:S02]  /*2b00*/  PLOP3.LUT P1, PT, PT, PT, PT, 0x80, 0x8 ;  /* 0x000000000008781c */ /* 0x000fe40003f2f070 */
[----:B------:R-:W-:Y:S02]  /*2b10*/  SEL R3, RZ, 0x1, P0 ;  /* 0x00000001ff037807 */ /* 0x000fe40000000000 */
[----:B------:R-:W-:-:S02]  /*2b20*/  SEL R11, R11, RZ, P0 ;  /* 0x000000ff0b0b7207 */ /* 0x000fc40000000000 */
[----:B------:R-:W-:Y:S01]  /*2b30*/  LOP3.LUT R10, R10, R3, RZ, 0x3c, !PT ;  /* 0x000000030a0a7212 */ /* 0x000fe200078e3cff */
[----:B------:R-:W-:Y:S02]  /*2b40*/  UIADD3 UR20, UPT, UPT, UR44, UR5, URZ ;  /* 0x000000052c147290 */ /* 0x000fe4000fffe0ff */
[----:B------:R-:W-:Y:S01]  /*2b50*/  UIADD3 UR21, UPT, UPT, UR43, UR4, URZ ;  /* 0x000000042b157290 */ /* 0x000fe2000fffe0ff */
[----:B------:R-:W-:Y:S11]  /*2b60*/  BRA.U UP1, `(.L_x_44) ;  /* 0xffffffed01b07547 */ /* 0x000ff6000b83ffff */
[----:B------:R-:W-:Y:S01]  /*2b70*/  UIADD3 UR14, UPT, UPT, UR14, 0x40, URZ ;  /* 0x000000400e0e7890 */ /* 0x000fe2000fffe0ff */
[----:B------:R-:W-:-:S03]  /*2b80*/  SHF.L.U32 R3, R12, 0x1f, RZ ;  /* 0x0000001f0c037819 */ /* 0x000fc600000006ff */
[----:B------:R-:W-:-:S09]  /*2b90*/  ULEA UR4, UR15, UR14, 0x3 ;  /* 0x0000000e0f047291 */ /* 0x000fd2000f8e18ff */
[----:B------:R-:W2:Y:S02]  /*2ba0*/  SYNCS.PHASECHK.TRANS64.TRYWAIT P0, [UR4], R3 ;  /* 0x00000003ff0075a7 */ /* 0x000ea40008001104 */
[----:B--2---:R-:W-:Y:S05]  /*2bb0*/  @!P0 BRA `(.L_x_45) ;  /* 0x00000058008c8947 */ /* 0x004fea0003800000 */
.L_x_144:
[----:B------:R-:W-:-:S04]  /*2bc0*/  UIADD3 UR4, UPT, UPT, UR15, 0x1, URZ ;  /* 0x000000010f047890 */ /* 0x000fc8000fffe0ff */
[----:B------:R-:W-:-:S04]  /*2bd0*/  UISETP.NE.AND UP0, UPT, UR4, 0x8, UPT ;  /* 0x000000080400788c */ /* 0x000fc8000bf05270 */
[----:B------:R-:W-:Y:S02]  /*2be0*/  USEL UR6, URZ, 0x1, UP0 ;  /* 0x00000001ff067887 */ /* 0x000fe40008000000 */
[----:B------:R-:W-:-:S04]  /*2bf0*/  USEL UR4, UR4, URZ, UP0 ;  /* 0x000000ff04047287 */ /* 0x000fc80008000000 */
[----:B------:R-:W-:Y:S01]  /*2c00*/  ULEA UR5, UR4, UR14, 0x3 ;  /* 0x0000000e04057291 */ /* 0x000fe2000f8e18ff */
[----:B------:R-:W-:-:S04]  /*2c10*/  LOP3.LUT R2, R12, UR6, RZ, 0x3c, !PT ;  /* 0x000000060c027c12 */ /* 0x000fc8000f8e3cff */
[----:B-1----:R-:W-:-:S04]  /*2c20*/  SHF.L.U32 R3, R2, 0x1f, RZ ;  /* 0x0000001f02037819 */ /* 0x002fc800000006ff */
[----:B------:R-:W1:Y:S02]  /*2c30*/  SYNCS.PHASECHK.TRANS64.TRYWAIT P0, [UR5], R3 ;  /* 0x00000003ff0075a7 */ /* 0x000e640008001105 */
[----:B-1----:R-:W-:Y:S05]  /*2c40*/  @!P0 BRA `(.L_x_46) ;  /* 0x0000005800808947 */ /* 0x002fea0003800000 */
.L_x_146:
        /* <DEDUP_REMOVED lines=9> */
.L_x_148:
        /* <DEDUP_REMOVED lines=9> */
.L_x_150:
        /* <DEDUP_REMOVED lines=9> */
.L_x_152:
        /* <DEDUP_REMOVED lines=9> */
.L_x_154:
        /* <DEDUP_REMOVED lines=9> */
.L_x_156:
[----:B------:R-:W-:-:S04]  /*2f20*/  UIADD3 UR4, UPT, UPT, UR4, 0x1, URZ ;  /* 0x0000000104047890 */ /* 0x000fc8000fffe0ff */
[----:B------:R-:W-:-:S04]  /*2f30*/  UISETP.NE.AND UP0, UPT, UR4, 0x8, UPT ;  /* 0x000000080400788c */ /* 0x000fc8000bf05270 */
[----:B------:R-:W-:Y:S02]  /*2f40*/  USEL UR5, URZ, 0x1, UP0 ;  /* 0x00000001ff057887 */ /* 0x000fe40008000000 */
[----:B------:R-:W-:-:S04]  /*2f50*/  USEL UR4, UR4, URZ, UP0 ;  /* 0x000000ff04047287 */ /* 0x000fc80008000000 */
[----:B------:R-:W-:Y:S01]  /*2f60*/  ULEA UR4, UR4, UR14, 0x3 ;  /* 0x0000000e04047291 */ /* 0x000fe2000f8e18ff */
[----:B-1----:R-:W-:-:S04]  /*2f70*/  LOP3.LUT R3, R2, UR5, RZ, 0x3c, !PT ;  /* 0x0000000502037c12 */ /* 0x002fc8000f8e3cff */
[----:B------:R-:W-:Y:S01]  /*2f80*/  SHF.L.U32 R3, R3, 0x1f, RZ ;  /* 0x0000001f03037819 */ /* 0x000fe200000006ff */
[----:B------:R-:W-:-:S07]  /*2f90*/  IMAD.U32 R0, RZ, RZ, UR4 ;  /* 0x00000004ff007e24 */ /* 0x000fce000f8e00ff */
.L_x_52:
[----:B-1----:R1:W2:Y:S02]  /*2fa0*/  SYNCS.PHASECHK.TRANS64.TRYWAIT P0, [R0+URZ], R3 ;  /* 0x00000003000075a7 */ /* 0x0022a400080011ff */
[----:B--2---:R-:W-:Y:S05]  /*2fb0*/  @!P0 NANOSLEEP.SYNCS 0x989680 ;  /* 0x009896800000895d */ /* 0x004fea0003900000 */
[----:B------:R-:W2:Y:S02]  /*2fc0*/  @!P0 SYNCS.PHASECHK.TRANS64 P0, [R0+URZ], R3 ;  /* 0x00000003000085a7 */ /* 0x000ea400080010ff */
[----:B--2---:R-:W-:Y:S05]  /*2fd0*/  @P0 EXIT ;  /* 0x000000000000094d */ /* 0x004fea0003800000 */
[----:B------:R-:W-:Y:S05]  /*2fe0*/  BRA `(.L_x_52) ;  /* 0xfffffffc00ec7947 */ /* 0x000fea000383ffff */
.L_x_22:
[----:B------:R-:W-:-:S04]  /*2ff0*/  UISETP.NE.AND UP0, UPT, UR53, URZ, UPT ;  /* 0x000000ff3500728c */ /* 0x000fc8000bf05270 */
[----:B------:R-:W-:-:S09]  /*3000*/  UISETP.NE.OR UP0, UPT, UR18, 0x1, UP0 ;  /* 0x000000011200788c */ /* 0x000fd20008705670 */
[----:B------:R-:W-:Y:S05]  /*3010*/  BRA.U UP0, `(.L_x_53) ;  /* 0x0000000500487547 */ /* 0x000fea000b800000 */
[----:B------:R-:W-:Y:S01]  /*3020*/  ISETP.GE.U32.AND P2, PT, R3, 0x4, PT ;  /* 0x000000040300780c */ /* 0x000fe20003f46070 */
[----:B------:R-:W-:Y:S01]  /*3030*/  IMAD.MOV.U32 R12, RZ, RZ, 0x1 ;  /* 0x00000001ff0c7424 */ /* 0x000fe200078e00ff */
[----:B------:R-:W-:Y:S02]  /*3040*/  CS2R R10, SRZ ;  /* 0x00000000000a7805 */ /* 0x000fe4000001ff00 */
[----:B------:R-:W-:Y:S01]  /*3050*/  CS2R R8, SRZ ;  /* 0x0000000000087805 */ /* 0x000fe2000001ff00 */
[----:B------:R-:W-:Y:S01]  /*3060*/  UMOV UR6, 0x400 ;  /* 0x0000040000067882 */ /* 0x000fe20000000000 */
[----:B------:R-:W-:Y:S01]  /*3070*/  UMOV UR5, URZ ;  /* 0x000000ff00057c82 */ /* 0x000fe20008000000 */
[----:B------:R-:W-:-:S12]  /*3080*/  ULEA UR6, UR53, UR6, 0x18 ;  /* 0x0000000635067291 */ /* 0x000fd8000f8ec0ff */
.L_x_57:
[----:B------:R-:W-:Y:S02]  /*3090*/  LEA R0, R8, UR6, 0x3 ;  /* 0x0000000608007c11 */ /* 0x000fe4000f8e18ff */
[----:B------:R-:W-:-:S03]  /*30a0*/  SHF.L.U32 R5, R9, 0x1f, RZ ;  /* 0x0000001f09057819 */ /* 0x000fc600000006ff */
[----:B------:R-:W-:Y:S01]  /*30b0*/  VIADD R4, R0, 0x130 ;  /* 0x0000013000047836 */ /* 0x000fe20000000000 */
[----:B------:R-:W1:Y:S02]  /*30c0*/  SYNCS.PHASECHK.TRANS64.TRYWAIT P0, [R0+URZ+0x120], R5 ;  /* 0x00012005000075a7 */ /* 0x000e6400080011ff */
[----:B-1----:R-:W-:Y:S05]  /*30d0*/  @!P0 BRA `(.L_x_54) ;  /* 0x0000005400ec8947 */ /* 0x002fea0003800000 */
.L_x_157:
[----:B------:R-:W-:Y:S01]  /*30e0*/  ULEA UR4, UR5, UR6, 0x3 ;  /* 0x0000000605047291 */ /* 0x000fe2000f8e18ff */
[----:B------:R-:W-:Y:S01]  /*30f0*/  PRMT R4, RZ, 0x654, R4 ;  /* 0x00000654ff047816 */ /* 0x000fe20000000004 */
[----:B-1----:R-:W-:Y:S01]  /*3100*/  @!P2 IMAD.MOV.U32 R5, RZ, RZ, 0x10 ;  /* 0x00000010ff05a424 */ /* 0x002fe200078e00ff */
[----:B------:R-:W-:Y:S01]  /*3110*/  SHF.L.U32 R7, R12, 0x1f, RZ ;  /* 0x0000001f0c077819 */ /* 0x000fe200000006ff */
[----:B------:R-:W-:Y:S01]  /*3120*/  UIADD3 UR7, UPT, UPT, UR4, 0xc0, URZ ;  /* 0x000000c004077890 */ /* 0x000fe2000fffe0ff */
[----:B------:R1:W-:Y:S05]  /*3130*/  SYNCS.ARRIVE.TRANS64.RED.A1T0 RZ, [R4+URZ], RZ ;  /* 0x000000ff04ff79a7 */ /* 0x0003ea00081004ff */
[----:B------:R-:W-:Y:S01]  /*3140*/  IMAD.U32 R0, RZ, RZ, UR7 ;  /* 0x00000007ff007e24 */ /* 0x000fe2000f8e00ff */
[----:B------:R-:W2:Y:S04]  /*3150*/  SYNCS.PHASECHK.TRANS64.TRYWAIT P0, [UR4+0xd0], R7 ;  /* 0x0000d007ff0075a7 */ /* 0x000ea80008001104 */
[----:B------:R-:W-:Y:S01]  /*3160*/  PRMT R13, R3, 0x654, R0 ;  /* 0x00000654030d7816 */ /* 0x000fe20000000000 */
[----:B-12---:R-:W-:Y:S06]  /*3170*/  @!P0 BRA `(.L_x_55) ;  /* 0x0000005400d88947 */ /* 0x006fec0003800000 */
.L_x_159:
[----:B------:R-:W-:Y:S01]  /*3180*/  ULEA UR8, UR5, UR6, 0x4 ;  /* 0x0000000605087291 */ /* 0x000fe2000f8e20ff */
[----:B------:R-:W-:Y:S01]  /*3190*/  SEL R2, R13, R2, !P2 ;  /* 0x000000020d027207 */ /* 0x000fe20005000000 */
[----:B------:R-:W-:Y:S01]  /*31a0*/  UIADD3 UR9, UPT, UPT, UR4, 0xc0, URZ ;  /* 0x000000c004097890 */ /* 0x000fe2000fffe0ff */
[----:B-1----:R-:W-:Y:S01]  /*31b0*/  LEA R0, R11, UR6, 0x3 ;  /* 0x000000060b007c11 */ /* 0x002fe2000f8e18ff */
[----:B------:R-:W-:Y:S01]  /*31c0*/  UIADD3 UR8, UPT, UPT, UR8, 0x150, URZ ;  /* 0x0000015008087890 */ /* 0x000fe2000fffe0ff */
[----:B------:R1:W-:Y:S01]  /*31d0*/  @!P2 SYNCS.ARRIVE.TRANS64.RED RZ, [R2+URZ], R5 ;  /* 0x0000000502ffa9a7 */ /* 0x0003e200080004ff */
[----:B------:R-:W-:Y:S01]  /*31e0*/  UIADD3 UR4, UPT, UPT, UR5, 0x1, URZ ;  /* 0x0000000105047890 */ /* 0x000fe2000fffe0ff */
[----:B------:R-:W-:-:S03]  /*31f0*/  VIADD R8, R8, 0x1 ;  /* 0x0000000108087836 */ /* 0x000fc60000000000 */
[----:B------:R-:W-:Y:S02]  /*3200*/  UISETP.NE.AND UP0, UPT, UR4, 0x2, UPT ;  /* 0x000000020400788c */ /* 0x000fe4000bf05270 */
[----:B------:R-:W-:Y:S01]  /*3210*/  ISETP.NE.AND P0, PT, R8, 0x2, PT ;  /* 0x000000020800780c */ /* 0x000fe20003f05270 */
[----:B------:R-:W-:Y:S06]  /*3220*/  UGETNEXTWORKID.BROADCAST [UR8], [UR9] ;  /* 0x00000000080073ca */ /* 0x000fec0008000100 */
[----:B------:R-:W-:Y:S02]  /*3230*/  USEL UR7, URZ, 0x1, UP0 ;  /* 0x00000001ff077887 */ /* 0x000fe40008000000 */
[----:B------:R-:W-:-:S04]  /*3240*/  USEL UR5, UR4, URZ, UP0 ;  /* 0x000000ff04057287 */ /* 0x000fc80008000000 */
[----:B------:R-:W-:Y:S02]  /*3250*/  LOP3.LUT R12, R12, UR7, RZ, 0x3c, !PT ;  /* 0x000000070c0c7c12 */ /* 0x000fe4000f8e3cff */
[----:B-1----:R-:W-:-:S04]  /*3260*/  SHF.L.U32 R5, R10, 0x1f, RZ ;  /* 0x0000001f0a057819 */ /* 0x002fc800000006ff */
[----:B------:R-:W1:Y:S02]  /*3270*/  SYNCS.PHASECHK.TRANS64.TRYWAIT P1, [R0+URZ+0xc0], R5 ;  /* 0x0000c005000075a7 */ /* 0x000e6400080211ff */
[----:B-1----:R-:W-:Y:S05]  /*3280*/  @!P1 BRA `(.L_x_56) ;  /* 0x0000005400ac9947 */ /* 0x002fea0003800000 */
.L_x_160:
[C---:B------:R-:W-:Y:S01]  /*3290*/  LEA R4, R11.reuse, UR6, 0x4 ;  /* 0x000000060b047c11 */ /* 0x040fe2000f8e20ff */
[----:B-1----:R-:W-:Y:S01]  /*32a0*/  VIADD R0, R0, 0xd0 ;  /* 0x000000d000007836 */ /* 0x002fe20000000000 */
[----:B------:R-:W-:Y:S01]  /*32b0*/  SEL R8, R8, RZ, P0 ;  /* 0x000000ff08087207 */ /* 0x000fe20000000000 */
[----:B------:R-:W-:-:S03]  /*32c0*/  VIADD R11, R11, 0x1 ;  /* 0x000000010b0b7836 */ /* 0x000fc60000000000 */
[----:B------:R-:W1:Y:S01]  /*32d0*/  LDS.128 R4, [R4+0x150] ;  /* 0x0001500004047984 */ /* 0x000e620000000c00 */
[----:B------:R-:W-:Y:S02]  /*32e0*/  PRMT R0, RZ, 0x654, R0 ;  /* 0x00000654ff007816 */ /* 0x000fe40000000000 */
[C---:B------:R-:W-:Y:S01]  /*32f0*/  ISETP.NE.AND P1, PT, R11.reuse, 0x2, PT ;  /* 0x000000020b00780c */ /* 0x040fe20003f25270 */
[----:B------:R-:W-:Y:S01]  /*3300*/  @!PT LDS RZ, [RZ] ;  /* 0x00000000fffff984 */ /* 0x000fe20000000800 */
[----:B------:R-:W-:Y:S01]  /*3310*/  @!PT LDS RZ, [RZ] ;  /* 0x00000000fffff984 */ /* 0x000fe20000000800 */
[----:B------:R-:W-:Y:S01]  /*3320*/  @!PT LDS RZ, [RZ] ;  /* 0x00000000fffff984 */ /* 0x000fe20000000800 */
[----:B------:R-:W-:Y:S01]  /*3330*/  @!PT LDS RZ, [RZ] ;  /* 0x00000000fffff984 */ /* 0x000fe20000000800 */
[----:B------:R2:W-:Y:S06]  /*3340*/  MEMBAR.ALL.CTA ;  /* 0x0000000000007992 */ /* 0x0005ec0000008000 */
[----:B--2---:R-:W2:Y:S01]  /*3350*/  FENCE.VIEW.ASYNC.S ;  /* 0x00000000000073c6 */ /* 0x004ea20000000000 */
[----:B------:R-:W-:Y:S01]  /*3360*/  SEL R11, R11, RZ, P1 ;  /* 0x000000ff0b0b7207 */ /* 0x000fe20000800000 */
[----:B--2---:R2:W-:Y:S01]  /*3370*/  SYNCS.ARRIVE.TRANS64.RED.A1T0 RZ, [R0+URZ], RZ ;  /* 0x000000ff00ff79a7 */ /* 0x0045e200081004ff */
[----:B-1----:R-:W-:-:S02]  /*3380*/  LOP3.LUT P3, RZ, R6, 0x1, RZ, 0xc0, !PT ;  /* 0x0000000106ff7812 */ /* 0x002fc4000786c0ff */
[----:B------:R-:W-:-:S04]  /*3390*/  SEL R5, RZ, 0x1, P1 ;  /* 0x00000001ff057807 */ /* 0x000fc80000800000 */
[----:B------:R-:W-:Y:S02]  /*33a0*/  LOP3.LUT R10, R10, R5, RZ, 0x3c, !PT ;  /* 0x000000050a0a7212 */ /* 0x000fe400078e3cff */
[----:B--2---:R-:W-:-:S04]  /*33b0*/  SEL R0, RZ, 0x1, P0 ;  /* 0x00000001ff007807 */ /* 0x004fc80000000000 */
[----:B------:R-:W-:Y:S01]  /*33c0*/  LOP3.LUT R9, R9, R0, RZ, 0x3c, !PT ;  /* 0x0000000009097212 */ /* 0x000fe200078e3cff */
[----:B------:R-:W-:Y:S06]  /*33d0*/  @P3 BRA `(.L_x_57) ;  /* 0xfffffffc002c3947 */ /* 0x000fec000383ffff */
[----:B------:R-:W-:Y:S01]  /*33e0*/  ULEA UR4, UR5, UR6, 0x3 ;  /* 0x0000000605047291 */ /* 0x000fe2000f8e18ff */
[----:B------:R-:W-:-:S08]  /*33f0*/  SHF.L.U32 R3, R12, 0x1f, RZ ;  /* 0x0000001f0c037819 */ /* 0x000fd000000006ff */
[----:B------:R-:W1:Y:S02]  /*3400*/  SYNCS.PHASECHK.TRANS64 P0, [UR4+0xd0], R3 ;  /* 0x0000d003ff0075a7 */ /* 0x000e640008001004 */
[----:B-1----:R-:W-:Y:S05]  /*3410*/  @P0 BRA `(.L_x_58) ;  /* 0x0000000000080947 */ /* 0x002fea0003800000 */
[----:B------:R-:W1:Y:S02]  /*3420*/  SYNCS.PHASECHK.TRANS64.TRYWAIT P0, [UR4+0xd0], R3 ;  /* 0x0000d003ff0075a7 */ /* 0x000e640008001104 */
[----:B-1----:R-:W-:Y:S05]  /*3430*/  @!P0 BRA `(.L_x_59) ;  /* 0x0000005400548947 */ /* 0x002fea0003800000 */
.L_x_58:
[----:B------:R-:W-:-:S04]  /*3440*/  UIADD3 UR7, UPT, UPT, UR5, 0x1, URZ ;  /* 0x0000000105077890 */ /* 0x000fc8000fffe0ff */
[----:B------:R-:W-:-:S04]  /*3450*/  UISETP.NE.AND UP0, UPT, UR7, 0x2, UPT ;  /* 0x000000020700788c */ /* 0x000fc8000bf05270 */
[----:B------:R-:W-:Y:S02]  /*3460*/  USEL UR8, URZ, 0x1, UP0 ;  /* 0x00000001ff087887 */ /* 0x000fe40008000000 */
[----:B------:R-:W-:-:S04]  /*3470*/  USEL UR7, UR7, URZ, UP0 ;  /* 0x000000ff07077287 */ /* 0x000fc80008000000 */
[----:B------:R-:W-:Y:S01]  /*3480*/  ULEA UR7, UR7, UR6, 0x3 ;  /* 0x0000000607077291 */ /* 0x000fe2000f8e18ff */
[----:B-1----:R-:W-:-:S04]  /*3490*/  LOP3.LUT R3, R12, UR8, RZ, 0x3c, !PT ;  /* 0x000000080c037c12 */ /* 0x002fc8000f8e3cff */
[----:B------:R-:W-:-:S04]  /*34a0*/  SHF.L.U32 R0, R3, 0x1f, RZ ;  /* 0x0000001f03007819 */ /* 0x000fc800000006ff */
[----:B------:R-:W1:Y:S02]  /*34b0*/  SYNCS.PHASECHK.TRANS64 P0, [UR7+0xd0], R0 ;  /* 0x0000d000ff0075a7 */ /* 0x000e640008001007 */
[----:B-1----:R-:W-:Y:S05]  /*34c0*/  @P0 EXIT ;  /* 0x000000000000094d */ /* 0x002fea0003800000 */
[----:B------:R-:W-:Y:S02]  /*34d0*/  SHF.L.U32 R3, R3, 0x1f, RZ ;  /* 0x0000001f03037819 */ /* 0x000fe400000006ff */
[----:B------:R-:W-:-:S07]  /*34e0*/  MOV R0, UR7 ;  /* 0x0000000700007c02 */ /* 0x000fce0008000f00 */
.L_x_60:
[----:B-1----:R1:W2:Y:S02]  /*34f0*/  SYNCS.PHASECHK.TRANS64.TRYWAIT P0, [R0+URZ+0xd0], R3 ;  /* 0x0000d003000075a7 */ /* 0x0022a400080011ff */
[----:B--2---:R-:W-:Y:S05]  /*3500*/  @!P0 NANOSLEEP.SYNCS 0x989680 ;  /* 0x009896800000895d */ /* 0x004fea0003900000 */
[----:B------:R-:W2:Y:S02]  /*3510*/  @!P0 SYNCS.PHASECHK.TRANS64 P0, [R0+URZ+0xd0], R3 ;  /* 0x0000d003000085a7 */ /* 0x000ea400080010ff */
[----:B--2---:R-:W-:Y:S05]  /*3520*/  @P0 EXIT ;  /* 0x000000000000094d */ /* 0x004fea0003800000 */
[----:B------:R-:W-:Y:S05]  /*3530*/  BRA `(.L_x_60) ;  /* 0xfffffffc00ec7947 */ /* 0x000fea000383ffff */
.L_x_53:
[----:B------:R-:W-:Y:S05]  /*3540*/  BRA.U UP4, `(.L_x_61) ;  /* 0x0000001504487547 */ /* 0x000fea000b800000 */
[----:B------:R-:W-:Y:S01]  /*3550*/  UMOV UR4, 0x40 ;  /* 0x0000004000047882 */ /* 0x000fe20000000000 */
[----:B------:R-:W-:Y:S01]  /*3560*/  NOP ;  /* 0x0000000000007918 */ /* 0x000fe20000000000 */
[----:B------:R-:W-:Y:S01]  /*3570*/  ULEA UR5, UR53, UR4, 0x18 ;  /* 0x0000000435057291 */ /* 0x000fe2000f8ec0ff */
[----:B------:R-:W-:Y:S02]  /*3580*/  UMOV UR6, 0x400 ;  /* 0x0000040000067882 */ /* 0x000fe40000000000 */
[----:B------:R-:W-:-:S06]  /*3590*/  ULEA UR6, UR53, UR6, 0x18 ;  /* 0x0000000635067291 */ /* 0x000fcc000f8ec0ff */
[----:B------:R-:W1:Y:S02]  /*35a0*/  LDS.U8 R3, [UR5+0x1c] ;  /* 0x00001c05ff037984 */ /* 0x000e640008000000 */
[----:B-1----:R-:W-:-:S13]  /*35b0*/  ISETP.NE.AND P0, PT, R3, RZ, PT ;  /* 0x000000ff0300720c */ /* 0x002fda0003f05270 */
[----:B------:R-:W-:Y:S05]  /*35c0*/  @P0 BRA `(.L_x_62) ;  /* 0x0000000400080947 */ /* 0x000fea0003800000 */
[----:B------:R-:W-:Y:S02]  /*35d0*/  UISETP.NE.U32.AND UP1, UPT, UR68, 0x1, UPT ;  /* 0x000000014400788c */ /* 0x000fe4000bf25070 */
[----:B------:R-:W-:-:S07]  /*35e0*/  UIADD3 UR7, UPT, UPT, UR5, 0x8, URZ ;  /* 0x0000000805077890 */ /* 0x000fce000fffe0ff */
[----:B------:R-:W-:Y:S05]  /*35f0*/  BRA.U !UP1, `(.L_x_63) ;  /* 0x00000001099c7547 */ /* 0x000fea000b800000 */
[----:B------:R-:W-:Y:S01]  /*3600*/  ELECT P0, URZ, PT ;  /* 0x0000000000ff782f */ /* 0x000fe20003800000 */
[----:B------:R-:W-:-:S12]  /*3610*/  BSSY B0, `(.L_x_63) ;  /* 0x0000025000007945 */ /* 0x000fd80003800000 */
[----:B------:R-:W-:Y:S05]  /*3620*/  @!P0 BRA `(.L_x_64) ;  /* 0x00000000008c8947 */ /* 0x000fea0003800000 */
[----:B------:R-:W-:-:S05]  /*3630*/  UMOV UR4, 0x10 ;  /* 0x0000001000047882 */ /* 0x000fca0000000000 */
[----:B------:R-:W-:Y:S04]  /*3640*/  DEPBAR.LE SB1, 0x36 ;  /* 0x00009d800000791a */ /* 0x000fe80000000000 */
[----:B------:R-:W1:Y:S02]  /*3650*/  UTCATOMSWS.2CTA.FIND_AND_SET.ALIGN UP0, UR4, UR4 ;  /* 0x00000004000475e3 */ /* 0x000e640008200800 */
[----:B-1----:R-:W-:Y:S01]  /*3660*/  MOV R10, UR4 ;  /* 0x00000004000a7c02 */ /* 0x002fe20008000f00 */
[----:B------:R-:W-:Y:S06]  /*3670*/  BRA.U UP0, `(.L_x_65) ;  /* 0x0000000100187547 */ /* 0x000fec000b800000 */
.L_x_66:
[----:B------:R-:W-:Y:S05]  /*3680*/  NANOSLEEP 0x64 ;  /* 0x000000640000795d */ /* 0x000fea0003800000 */
[----:B------:R-:W-:-:S05]  /*3690*/  UMOV UR4, 0x10 ;  /* 0x0000001000047882 */ /* 0x000fca0000000000 */
[----:B------:R-:W-:Y:S04]  /*36a0*/  DEPBAR.LE SB1, 0x36 ;  /* 0x00009d800000791a */ /* 0x000fe80000000000 */
[----:B------:R-:W1:Y:S02]  /*36b0*/  UTCATOMSWS.2CTA.FIND_AND_SET.ALIGN UP0, UR4, UR4 ;  /* 0x00000004000475e3 */ /* 0x000e640008200800 */
[----:B-1----:R-:W-:Y:S01]  /*36c0*/  MOV R10, UR4 ;  /* 0x00000004000a7c02 */ /* 0x002fe20008000f00 */
[----:B------:R-:W-:Y:S05]  /*36d0*/  BRA.U !UP0, `(.L_x_66) ;  /* 0xfffffffd08e87547 */ /* 0x000fea000b83ffff */
.L_x_65:
[----:B------:R-:W1:Y:S01]  /*36e0*/  LDS R6, [UR5+0x10] ;  /* 0x00001005ff067984 */ /* 0x000e620008000800 */
[----:B------:R-:W-:Y:S01]  /*36f0*/  IMAD.U32 R3, RZ, RZ, UR6 ;  /* 0x00000006ff037e24 */ /* 0x000fe2000f8e00ff */
[----:B------:R-:W-:-:S03]  /*3700*/  MOV R4, UR69 ;  /* 0x0000004500047c02 */ /* 0x000fc60008000f00 */
[----:B------:R-:W-:Y:S01]  /*3710*/  VIADD R3, R3, 0x170 ;  /* 0x0000017003037836 */ /* 0x000fe20000000000 */
[----:B-1----:R-:W-:-:S04]  /*3720*/  SHF.L.U32 R6, R6, 0x1f, RZ ;  /* 0x0000001f06067819 */ /* 0x002fc800000006ff */
[----:B------:R-:W1:Y:S02]  /*3730*/  SYNCS.PHASECHK.TRANS64.TRYWAIT P0, [UR5+0x8], R6 ;  /* 0x00000806ff0075a7 */ /* 0x000e640008001105 */
[----:B-1----:R-:W-:Y:S05]  /*3740*/  @P0 BRA `(.L_x_67) ;  /* 0x0000000000080947 */ /* 0x002fea0003800000 */
[----:B------:R-:W1:Y:S02]  /*3750*/  SYNCS.PHASECHK.TRANS64.TRYWAIT P0, [UR5+0x8], R6 ;  /* 0x00000806ff0075a7 */ /* 0x000e640008001105 */
[----:B-1----:R-:W-:Y:S05]  /*3760*/  @!P0 BRA `(.L_x_68) ;  /* 0x0000005000a08947 */ /* 0x002fea0003800000 */
.L_x_67:
[----:B------:R-:W-:Y:S01]  /*3770*/  PRMT R4, R4, 0x654, R3 ;  /* 0x0000065404047816 */ /* 0x000fe20000000003 */
[----:B------:R-:W-:Y:S01]  /*3780*/  HFMA2 R3, -RZ, RZ, 0, 5.9604644775390625e-08 ;  /* 0x00000001ff037431 */ /* 0x000fe200000001ff */
[----:B------:R-:W-:Y:S01]  /*3790*/  UPRMT UR4, UR69, 0x654, UR7 ;  /* 0x0000065445047896 */ /* 0x000fe20008000007 */
[----:B------:R-:W-:Y:S02]  /*37a0*/  IMAD.MOV.U32 R7, RZ, RZ, 0xffff ;  /* 0x0000ffffff077424 */ /* 0x000fe400078e00ff */
[----:B-1----:R-:W-:Y:S02]  /*37b0*/  IMAD.MOV.U32 R6, RZ, RZ, 0x4 ;  /* 0x00000004ff067424 */ /* 0x002fe400078e00ff */
[----:B------:R-:W-:Y:S01]  /*37c0*/  IMAD.SHL.U32 R9, R10, 0x20, RZ ;  /* 0x000000200a097824 */ /* 0x000fe200078e00ff */
[----:B------:R-:W-:Y:S02]  /*37d0*/  MOV R5, UR4 ;  /* 0x0000000400057c02 */ /* 0x000fe40008000f00 */
[-C--:B------:R-:W-:Y:S01]  /*37e0*/  SHF.L.U32 R8, R7, R10.reuse, RZ ;  /* 0x0000000a07087219 */ /* 0x080fe200000006ff */
[----:B------:R1:W-:Y:S01]  /*37f0*/  SYNCS.ARRIVE.TRANS64.RED RZ, [UR4], R6 ;  /* 0x00000006ffff79a7 */ /* 0x0003e20008000404 */
[----:B------:R-:W-:Y:S01]  /*3800*/  SHF.L.U32 R7, R3, R10, RZ ;  /* 0x0000000a03077219 */ /* 0x000fe200000006ff */
[----:B------:R1:W-:Y:S04]  /*3810*/  STS [UR6+0x170], R9 ;  /* 0x00017009ff007988 */ /* 0x0003e80008000806 */
[----:B------:R1:W-:Y:S04]  /*3820*/  STAS [R4.64], R10 ;  /* 0x0000000a04007dbd */ /* 0x0003e8000c0008ff */
[----:B------:R1:W-:Y:S04]  /*3830*/  ATOMS.OR RZ, [UR5+0x14], R8 ;  /* 0x00001408ffff798c */ /* 0x0003e8000b000005 */
[----:B------:R1:W-:Y:S04]  /*3840*/  ATOMS.OR RZ, [UR5+0x18], R7 ;  /* 0x00001807ffff798c */ /* 0x0003e8000b000005 */
[----:B------:R1:W-:Y:S02]  /*3850*/  ATOMS.XOR RZ, [UR5+0x10], R3 ;  /* 0x00001003ffff798c */ /* 0x0003e4000b800005 */
.L_x_64:
[----:B------:R-:W-:Y:S05]  /*3860*/  BSYNC B0 ;  /* 0x0000000000007941 */ /* 0x000fea0003800000 */
.L_x_63:
[----:B------:R-:W-:Y:S05]  /*3870*/  BRA.U UP1, `(.L_x_69) ;  /* 0x00000001016c7547 */ /* 0x000fea000b800000 */
[----:B------:R-:W-:-:S03]  /*3880*/  UMOV UR4, 0xffffffff ;  /* 0xffffffff00047882 */ /* 0x000fc60000000000 */
[----:B------:R-:W-:Y:S05]  /*3890*/  BRA.DIV UR4, `(.L_x_70) ;  /* 0x00000052046c7947 */ /* 0x000fea000b800000 */
[----:B------:R-:W-:-:S13]  /*38a0*/  ELECT P0, URZ, PT ;  /* 0x0000000000ff782f */ /* 0x000fda0003800000 */
.L_x_164:
[----:B------:R-:W-:Y:S05]  /*38b0*/  @!P0 BRA `(.L_x_69) ;  /* 0x00000000005c8947 */ /* 0x000fea0003800000 */
[----:B-1----:R-:W1:Y:S02]  /*38c0*/  LDS R4, [UR5+0x10] ;  /* 0x00001005ff047984 */ /* 0x002e640008000800 */
[----:B-1----:R-:W-:-:S04]  /*38d0*/  SHF.L.U32 R4, R4, 0x1f, RZ ;  /* 0x0000001f04047819 */ /* 0x002fc800000006ff */
[----:B------:R-:W1:Y:S02]  /*38e0*/  SYNCS.PHASECHK.TRANS64.TRYWAIT P0, [UR5+0x8], R4 ;  /* 0x00000804ff0075a7 */ /* 0x000e640008001105 */
[----:B-1----:R-:W-:Y:S05]  /*38f0*/  @P0 BRA `(.L_x_71) ;  /* 0x0000000000080947 */ /* 0x002fea0003800000 */
[----:B------:R-:W1:Y:S02]  /*3900*/  SYNCS.PHASECHK.TRANS64.TRYWAIT P0, [UR5+0x8], R4 ;  /* 0x00000804ff0075a7 */ /* 0x000e640008001105 */
[----:B-1----:R-:W-:Y:S05]  /*3910*/  @!P0 BRA `(.L_x_72) ;  /* 0x0000005000708947 */ /* 0x002fea0003800000 */
.L_x_71:
[----:B------:R-:W2:Y:S01]  /*3920*/  LDS R6, [UR6+0x170] ;  /* 0x00017006ff067984 */ /* 0x000ea20008000800 */
[----:B-1----:R-:W-:Y:S02]  /*3930*/  HFMA2 R3, -RZ, RZ, 0, 5.9604644775390625e-08 ;  /* 0x00000001ff037431 */ /* 0x002fe400000001ff */
[----:B------:R-:W-:Y:S01]  /*3940*/  IMAD.MOV.U32 R4, RZ, RZ, 0xffff ;  /* 0x0000ffffff047424 */ /* 0x000fe200078e00ff */
[----:B------:R-:W-:Y:S01]  /*3950*/  UPRMT UR4, UR69, 0x654, UR7 ;  /* 0x0000065445047896 */ /* 0x000fe20008000007 */
[----:B--2---:R-:W-:-:S03]  /*3960*/  IMAD.SHL.U32 R5, R6, 0x20, RZ ;  /* 0x0000002006057824 */ /* 0x004fc600078e00ff */
[-C--:B------:R-:W-:Y:S02]  /*3970*/  SHF.L.U32 R4, R4, R6.reuse, RZ ;  /* 0x0000000604047219 */ /* 0x080fe400000006ff */
[----:B------:R-:W-:Y:S01]  /*3980*/  SHF.L.U32 R6, R3, R6, RZ ;  /* 0x0000000603067219 */ /* 0x000fe200000006ff */
[----:B------:R2:W-:Y:S04]  /*3990*/  STS [UR6+0x170], R5 ;  /* 0x00017005ff007988 */ /* 0x0005e80008000806 */
[----:B------:R2:W-:Y:S04]  /*39a0*/  ATOMS.OR RZ, [UR5+0x14], R4 ;  /* 0x00001404ffff798c */ /* 0x0005e8000b000005 */
[----:B------:R2:W-:Y:S01]  /*39b0*/  ATOMS.OR RZ, [UR5+0x18], R6 ;  /* 0x00001806ffff798c */ /* 0x0005e2000b000005 */
[----:B------:R-:W-:Y:S03]  /*39c0*/  SYNCS.ARRIVE.TRANS64.RED.A1T0 RZ, [UR4], RZ ;  /* 0x000000ffffff79a7 */ /* 0x000fe60008100404 */
[----:B------:R2:W-:Y:S01]  /*39d0*/  ATOMS.XOR RZ, [UR5+0x10], R3 ;  /* 0x00001003ffff798c */ /* 0x0005e2000b800005 */
[----:B------:R-:W-:Y:S05]  /*39e0*/  BRA `(.L_x_69) ;  /* 0x0000000000107947 */ /* 0x000fea0003800000 */
.L_x_62:
[----:B------:R-:W-:Y:S02]  /*39f0*/  MOV R3, 0xffffffff ;  /* 0xffffffff00037802 */ /* 0x000fe40000000f00 */
[----:B------:R-:W-:-:S03]  /*3a00*/  MOV R4, 0x3a30 ;  /* 0x00003a3000047802 */ /* 0x000fc60000000f00 */
[----:B------:R1:W-:Y:S04]  /*3a10*/  STS [UR6+0x170], R3 ;  /* 0x00017003ff007988 */ /* 0x0003e80008000806 */
[----:B-1---5:R-:W-:Y:S05]  /*3a20*/  CALL.REL.NOINC `($__internal_1_$__cuda_sm10x_tcgen05_guardrail_trap_phase_invalid_during_alloc) ;  /* 0x0000005400d07944 */ /* 0x022fea0003c00000 */
.L_x_69:
[----:B------:R-:W-:Y:S05]  /*3a30*/  WARPSYNC.ALL ;  /* 0x0000000000007948 */ /* 0x000fea0003800000 */
[----:B------:R-:W3:Y:S01]  /*3a40*/  S2UR UR4, SR_CgaCtaId ;  /* 0x00000000000479c3 */ /* 0x000ee20000008800 */
[----:B------:R-:W-:Y:S01]  /*3a50*/  UMOV UR41, 0x400 ;  /* 0x0000040000297882 */ /* 0x000fe20000000000 */
[----:B------:R-:W-:-:S06]  /*3a60*/  NOP ;  /* 0x0000000000007918 */ /* 0x000fcc0000000000 */
[----:B------:R-:W-:Y:S06]  /*3a70*/  BAR.ARV 0x6, 0xa0 ;  /* 0x0182800000007b1d */ /* 0x000fec0000002000 */
[----:B------:R-:W4:Y:S01]  /*3a80*/  LDCU UR6, c[0x0][0x38c] ;  /* 0x00007180ff0677ac */ /* 0x000f220008000800 */
[----:B------:R-:W-:Y:S01]  /*3a90*/  LOP3.LUT R0, R0, 0xffff, RZ, 0xc0, !PT ;  /* 0x0000ffff00007812 */ /* 0x000fe200078ec0ff */
[----:B-1----:R-:W-:Y:S01]  /*3aa0*/  IMAD.MOV.U32 R9, RZ, RZ, 0x1 ;  /* 0x00000001ff097424 */ /* 0x002fe200078e00ff */
[----:B------:R-:W-:Y:S01]  /*3ab0*/  LOP3.LUT R2, R2, 0xffff, RZ, 0xc0, !PT ;  /* 0x0000ffff02027812 */ /* 0x000fe200078ec0ff */
[----:B------:R-:W-:Y:S01]  /*3ac0*/  IMAD.MOV.U32 R8, RZ, RZ, RZ ;  /* 0x000000ffff087224 */ /* 0x000fe200078e00ff */
[----:B------:R-:W-:Y:S01]  /*3ad0*/  R2UR UR65, R0 ;  /* 0x00000000004172ca */ /* 0x000fe200000e0000 */
[----:B------:R-:W-:Y:S01]  /*3ae0*/  UMOV UR47, URZ ;  /* 0x000000ff002f7c82 */ /* 0x000fe20008000000 */
[----:B------:R-:W-:Y:S01]  /*3af0*/  R2UR UR43, R2 ;  /* 0x00000000022b72ca */ /* 0x000fe200000e0000 */
[----:B------:R-:W-:Y:S01]  /*3b00*/  UMOV UR38, URZ ;  /* 0x000000ff00267c82 */ /* 0x000fe20008000000 */
[----:B------:R-:W-:Y:S01]  /*3b10*/  UMOV UR37, URZ ;  /* 0x000000ff00257c82 */ /* 0x000fe20008000000 */
[----:B---3--:R-:W-:-:S02]  /*3b20*/  ULEA UR41, UR4, UR41, 0x18 ;  /* 0x0000002904297291 */ /* 0x008fc4000f8ec0ff */
[----:B------:R-:W-:Y:S02]  /*3b30*/  UISETP.NE.AND UP3, UPT, UR68, URZ, UPT ;  /* 0x000000ff4400728c */ /* 0x000fe4000bf65270 */
[----:B------:R-:W-:Y:S02]  /*3b40*/  UIADD3 UR5, UPT, UPT, UR41, 0x6400, URZ ;  /* 0x0000640029057890 */ /* 0x000fe4000fffe0ff */
[----:B------:R-:W-:Y:S02]  /*3b50*/  UIADD3 UR4, UPT, UPT, UR41, 0x26400, URZ ;  /* 0x0002640029047890 */ /* 0x000fe4000fffe0ff */
[----:B----4-:R-:W-:Y:S01]  /*3b60*/  UIADD3 UR6, UPT, UPT, UR6, 0x3f, URZ ;  /* 0x0000003f06067890 */ /* 0x010fe2000fffe0ff */
[----:B--2---:R-:W1:Y:S01]  /*3b70*/  LDS R3, [UR41+0x170] ;  /* 0x00017029ff037984 */ /* 0x004e620008000800 */
[----:B------:R-:W-:Y:S02]  /*3b80*/  USHF.R.U32.HI UR5, URZ, 0x4, UR5 ;  /* 0x00000004ff057899 */ /* 0x000fe40008011605 */
[----:B------:R-:W-:-:S02]  /*3b90*/  USHF.R.S32.HI UR64, URZ, 0x1f, UR6 ;  /* 0x0000001fff407899 */ /* 0x000fc40008011406 */
[----:B------:R-:W-:Y:S02]  /*3ba0*/  USHF.R.U32.HI UR4, URZ, 0x4, UR4 ;  /* 0x00000004ff047899 */ /* 0x000fe40008011604 */
[----:B------:R-:W-:Y:S02]  /*3bb0*/  ULEA.HI UR64, UR64, UR6, URZ, 0x6 ;  /* 0x0000000640407291 */ /* 0x000fe4000f8f30ff */
[----:B------:R-:W-:Y:S02]  /*3bc0*/  ULOP3.LUT UR5, UR5, 0x3fff, URZ, 0xc0, !UPT ;  /* 0x00003fff05057892 */ /* 0x000fe4000f8ec0ff */
[----:B------:R-:W-:Y:S02]  /*3bd0*/  USHF.R.S32.HI UR64, URZ, 0x6, UR64 ;  /* 0x00000006ff407899 */ /* 0x000fe40008011440 */
[----:B------:R-:W-:Y:S02]  /*3be0*/  ULOP3.LUT UR45, UR4, 0x3fff, URZ, 0xc0, !UPT ;  /* 0x00003fff042d7892 */ /* 0x000fe4000f8ec0ff */
[----:B------:R-:W-:Y:S01]  /*3bf0*/  UISETP.LT.AND UP0, UPT, UR64, 0x1, UPT ;  /* 0x000000014000788c */ /* 0x000fe2000bf01270 */
[----:B------:R-:W-:Y:S01]  /*3c00*/  UMOV UR62, 0x0 ;  /* 0x00000000003e7882 */ /* 0x000fe20000000000 */
        /* <DEDUP_REMOVED lines=9> */
[----:B------:R-:W-:-:S02]  /*3ca0*/  ULOP3.LUT UR44, UR5, 0x10000, URZ, 0xfc, !UPT ;  /* 0x00010000052c7892 */ /* 0x000fc4000f8efcff */
[----:B------:R-:W-:Y:S02]  /*3cb0*/  ULOP3.LUT UR45, UR45, 0x10000, URZ, 0xfc, !UPT ;  /* 0x000100002d2d7892 */ /* 0x000fe4000f8efcff */
[----:B------:R-:W-:Y:S01]  /*3cc0*/  USEL UR66, UR64, 0x1, !UP0 ;  /* 0x0000000140427887 */ /* 0x000fe2000c000000 */
[----:B------:R-:W-:Y:S01]  /*3cd0*/  UMOV UR52, 0x0 ;  /* 0x0000000000347882 */ /* 0x000fe20000000000 */
[----:B------:R-:W-:Y:S01]  /*3ce0*/  UMOV UR53, 0x8100910 ;  /* 0x0810091000357882 */ /* 0x000fe20000000000 */
[----:B------:R-:W-:Y:S01]  /*3cf0*/  UMOV UR50, 0x0 ;  /* 0x0000000000327882 */ /* 0x000fe20000000000 */
[----:B------:R-:W-:Y:S01]  /*3d00*/  UMOV UR51, 0x8100910 ;  /* 0x0810091000337882 */ /* 0x000fe20000000000 */
[----:B------:R-:W-:Y:S01]  /*3d10*/  UMOV UR48, 0x0 ;  /* 0x0000000000307882 */ /* 0x000fe20000000000 */
[----:B------:R-:W-:Y:S01]  /*3d20*/  UMOV UR49, 0x8100910 ;  /* 0x0810091000317882 */ /* 0x000fe20000000000 */
[----:B-1----:R-:W-:Y:S02]  /*3d30*/  R2UR UR67, R3 ;  /* 0x00000000034372ca */ /* 0x002fe400000e0000 */
[----:B------:R-:W-:-:S13]  /*3d40*/  CS2R R2, SRZ ;  /* 0x0000000000027805 */ /* 0x000fda000001ff00 */
.L_x_80:
[C---:B------:R-:W-:Y:S02]  /*3d50*/  LEA R0, R8.reuse, UR41, 0x3 ;  /* 0x0000002908007c11 */ /* 0x040fe4000f8e18ff */
[----:B------:R-:W-:Y:S02]  /*3d60*/  SHF.L.U32 R5, R3, 0x1f, RZ ;  /* 0x0000001f03057819 */ /* 0x000fe400000006ff */
[----:B------:R-:W-:Y:S02]  /*3d70*/  LEA R4, R8, UR41, 0x4 ;  /* 0x0000002908047c11 */ /* 0x000fe4000f8e20ff */
[----:B------:R-:W1:Y:S02]  /*3d80*/  SYNCS.PHASECHK.TRANS64.TRYWAIT P0, [R0+URZ+0xc0], R5 ;  /* 0x0000c005000075a7 */ /* 0x000e6400080011ff */
[----:B-1-3--:R-:W-:Y:S05]  /*3d90*/  @!P0 BRA `(.L_x_73) ;  /* 0x0000004c00688947 */ /* 0x00afea0003800000 */
.L_x_165:
[----:B-1----:R-:W1:Y:S01]  /*3da0*/  LDS.128 R4, [R4+0x150] ;  /* 0x0001500004047984 */ /* 0x002e620000000c00 */
[----:B------:R-:W-:Y:S02]  /*3db0*/  VIADD R0, R0, 0xd0 ;  /* 0x000000d000007836 */ /* 0x000fe40000000000 */
[----:B------:R-:W-:Y:S01]  /*3dc0*/  VIADD R8, R8, 0x1 ;  /* 0x0000000108087836 */ /* 0x000fe20000000000 */
[----:B------:R-:W-:Y:S01]  /*3dd0*/  @!PT LDS RZ, [RZ] ;  /* 0x00000000fffff984 */ /* 0x000fe20000000800 */
[----:B------:R-:W-:Y:S01]  /*3de0*/  @!PT LDS RZ, [RZ] ;  /* 0x00000000fffff984 */ /* 0x000fe20000000800 */
[----:B------:R-:W-:Y:S01]  /*3df0*/  @!PT LDS RZ, [RZ] ;  /* 0x00000000fffff984 */ /* 0x000fe20000000800 */
[----:B------:R-:W-:Y:S01]  /*3e00*/  @!PT LDS RZ, [RZ] ;  /* 0x00000000fffff984 */ /* 0x000fe20000000800 */
[----:B------:R2:W-:Y:S06]  /*3e10*/  MEMBAR.ALL.CTA ;  /* 0x0000000000007992 */ /* 0x0005ec0000008000 */
[----:B--2---:R-:W2:Y:S01]  /*3e20*/  FENCE.VIEW.ASYNC.S ;  /* 0x00000000000073c6 */ /* 0x004ea20000000000 */
[----:B------:R-:W-:-:S04]  /*3e30*/  PRMT R0, RZ, 0x654, R0 ;  /* 0x00000654ff007816 */ /* 0x000fc80000000000 */
[----:B--2---:R2:W-:Y:S01]  /*3e40*/  SYNCS.ARRIVE.TRANS64.RED.A1T0 RZ, [R0+URZ], RZ ;  /* 0x000000ff00ff79a7 */ /* 0x0045e200081004ff */
[----:B-1----:R-:W-:Y:S01]  /*3e50*/  LOP3.LUT P1, RZ, R6, 0x1, RZ, 0xc0, !PT ;  /* 0x0000000106ff7812 */ /* 0x002fe2000782c0ff */
[----:B--2---:R-:W-:-:S12]  /*3e60*/  BRA.U UP3, `(.L_x_74) ;  /* 0x0000000503587547 */ /* 0x004fd8000b800000 */
[----:B------:R-:W1:Y:S01]  /*3e70*/  LDCU UR4, c[0x0][0x38c] ;  /* 0x00007180ff0477ac */ /* 0x000e620008000800 */
[----:B------:R-:W-:Y:S02]  /*3e80*/  PLOP3.LUT P2, PT, PT, PT, PT, 0x80, 0x8 ;  /* 0x000000000008781c */ /* 0x000fe40003f4f070 */
[----:B------:R-:W-:Y:S01]  /*3e90*/  SHF.L.U32 R5, R9, 0x1f, RZ ;  /* 0x0000001f09057819 */ /* 0x000fe200000006ff */
[----:B------:R-:W-:Y:S02]  /*3ea0*/  ULEA UR46, UR47, UR41, 0x3 ;  /* 0x000000292f2e7291 */ /* 0x000fe4000f8e18ff */
[----:B------:R-:W-:Y:S02]  /*3eb0*/  ULEA UR36, UR47, UR67, 0x5 ;  /* 0x000000432f247291 */ /* 0x000fe4000f8e28ff */
[----:B-1----:R-:W-:-:S06]  /*3ec0*/  UISETP.GE.AND UP0, UPT, UR4, 0x1, UPT ;  /* 0x000000010400788c */ /* 0x002fcc000bf06270 */
[----:B------:R-:W-:-:S05]  /*3ed0*/  PLOP3.LUT P0, PT, PT, PT, UP0, 0x80, 0x8 ;  /* 0x000000000008781c */ /* 0x000fca0003f0f008 */
[----:B------:R-:W-:-:S08]  /*3ee0*/  @UP0 ULEA UR4, UR38, UR41, 0x3 ;  /* 0x0000002926040291 */ /* 0x000fd0000f8e18ff */
[----:B------:R-:W-:-:S04]  /*3ef0*/  @P0 SHF.L.U32 R0, R2, 0x1f, RZ ;  /* 0x0000001f02000819 */ /* 0x000fc800000006ff */
[----:B------:R1:W2:Y:S01]  /*3f00*/  @P0 SYNCS.PHASECHK.TRANS64.TRYWAIT P2, [UR4], R0 ;  /* 0x00000000ff0005a7 */ /* 0x0002a20008041104 */
[----:B------:R-:W3:Y:S02]  /*3f10*/  SYNCS.PHASECHK.TRANS64.TRYWAIT P0, [UR46+0x100], R5 ;  /* 0x00010005ff0075a7 */ /* 0x000ee4000800112e */
[----:B-123--:R-:W-:Y:S05]  /*3f20*/  @!P0 BRA `(.L_x_75) ;  /* 0x0000004c00188947 */ /* 0x00efea0003800000 */
.L_x_167:
[----:B------:R-:W-:Y:S01]  /*3f30*/  UMOV UR42, UR37 ;  /* 0x00000025002a7c82 */ /* 0x000fe20008000000 */
[----:B------:R-:W-:Y:S05]  /*3f40*/  BRA.U !UP0, `(.L_x_76) ;  /* 0x0000000508107547 */ /* 0x000fea000b800000 */
[----:B------:R-:W-:Y:S02]  /*3f50*/  UIADD3 UR42, UPT, UPT, UR66, UR37, URZ ;  /* 0x00000025422a7290 */ /* 0x000fe4000fffe0ff */
[----:B------:R-:W-:Y:S01]  /*3f60*/  UPLOP3.LUT UP2, UPT, UPT, UPT, UPT, 0x40, 0x4 ;  /* 0x000000000004789c */ /* 0x000fe20003f4e870 */
[----:B------:R-:W-:Y:S01]  /*3f70*/  UMOV UR39, UR64 ;  /* 0x0000004000277c82 */ /* 0x000fe20008000000 */
[----:B------:R-:W-:-:S09]  /*3f80*/  UMOV UR5, UR38 ;  /* 0x0000002600057c82 */ /* 0x000fd20008000000 */
.L_x_79:
[----:B------:R-:W-:Y:S01]  /*3f90*/  ULEA UR7, UR5, UR41, 0x3 ;  /* 0x0000002905077291 */ /* 0x000fe2000f8e18ff */
[----:B--23--:R-:W-:Y:S11]  /*3fa0*/  @P2 BRA `(.L_x_77) ;  /* 0x00000000000c2947 */ /* 0x00cff60003800000 */
[----:B-1----:R-:W-:Y:S04]  /*3fb0*/  SHF.L.U32 R5, R2, 0x1f, RZ ;  /* 0x0000001f02057819 */ /* 0x002fe800000006ff */
[----:B------:R-:W1:Y:S02]  /*3fc0*/  SYNCS.PHASECHK.TRANS64.TRYWAIT P0, [UR7], R5 ;  /* 0x00000005ff0075a7 */ /* 0x000e640008001107 */
[----:B-1----:R-:W-:Y:S05]  /*3fd0*/  @!P0 BRA `(.L_x_78) ;  /* 0x0000004c00048947 */ /* 0x002fea0003800000 */
.L_x_77:
[----:B------:R-:W-:Y:S01]  /*3fe0*/  UISETP.NE.AND UP0, UPT, UR39, 0x1, UPT ;  /* 0x000000012700788c */ /* 0x000fe2000bf05270 */
[----:B------:R-:W-:Y:S01]  /*3ff0*/  PLOP3.LUT P2, PT, PT, PT, PT, 0x80, 0x8 ;  /* 0x000000000008781c */ /* 0x000fe20003f4f070 */
[----:B------:R-:W-:Y:S02]  /*4000*/  UIADD3 UR4, UPT, UPT, UR5, 0x1, URZ ;  /* 0x0000000105047890 */ /* 0x000fe4000fffe0ff */
[----:B------:R-:W-:Y:S02]  /*4010*/  UIADD3 UR40, UPT, UPT, UR7, 0x40, URZ ;  /* 0x0000004007287890 */ /* 0x000fe4000fffe0ff */
[----:B------:R-:W-:Y:S01]  /*4020*/  UISETP.NE.AND UP1, UPT, UR4, 0x8, UPT ;  /* 0x000000080400788c */ /* 0x000fe2000bf25270 */
[----:B------:R-:W-:Y:S01]  /*4030*/  PLOP3.LUT P0, PT, PT, PT, UP0, 0x80, 0x8 ;  /* 0x000000000008781c */ /* 0x000fe20003f0f008 */
[----:B------:R-:W-:Y:S02]  /*4040*/  UIADD3 UR37, UPT, UPT, UR37, 0x1, URZ ;  /* 0x0000000125257890 */ /* 0x000fe4000fffe0ff */
[----:B------:R-:W-:Y:S02]  /*4050*/  USEL UR6, URZ, 0x1, UP1 ;  /* 0x00000001ff067887 */ /* 0x000fe40008800000 */
[----:B------:R-:W-:Y:S02]  /*4060*/  USEL UR38, UR4, URZ, UP1 ;  /* 0x000000ff04267287 */ /* 0x000fe40008800000 */
[----:B------:R-:W-:Y:S02]  /*4070*/  UIADD3 UR39, UPT, UPT, UR39, -0x1, URZ ;  /* 0xffffffff27277890 */ /* 0x000fe4000fffe0ff */
[----:B------:R-:W-:Y:S01]  /*4080*/  @UP0 ULEA UR4, UR38, UR41, 0x3 ;  /* 0x0000002926040291 */ /* 0x000fe2000f8e18ff */
[----:B------:R-:W-:Y:S01]  /*4090*/  LOP3.LUT R2, R2, UR6, RZ, 0x3c, !PT ;  /* 0x0000000602027c12 */ /* 0x000fe2000f8e3cff */
[----:B------:R-:W-:Y:S02]  /*40a0*/  ULEA UR6, UR5, UR45, 0x9 ;  /* 0x0000002d05067291 */ /* 0x000fe4000f8e48ff */
[----:B------:R-:W-:Y:S01]  /*40b0*/  UISETP.NE.AND UP0, UPT, UR37, UR42, UPT ;  /* 0x0000002a2500728c */ /* 0x000fe2000bf05270 */
[----:B-1----:R-:W-:Y:S01]  /*40c0*/  @P0 SHF.L.U32 R0, R2, 0x1f, RZ ;  /* 0x0000001f02000819 */ /* 0x002fe200000006ff */
[----:B------:R-:W-:Y:S02]  /*40d0*/  UIADD3 UR34, UPT, UPT, UR6, 0x2, URZ ;  /* 0x0000000206227890 */ /* 0x000fe4000fffe0ff */
[----:B------:R-:W-:Y:S01]  /*40e0*/  UIADD3 UR30, UPT, UPT, UR6, 0x4, URZ ;  /* 0x00000004061e7890 */ /* 0x000fe2000fffe0ff */
[----:B------:R2:W3:Y:S01]  /*40f0*/  @P0 SYNCS.PHASECHK.TRANS64.TRYWAIT P2, [UR4], R0 ;  /* 0x00000000ff0005a7 */ /* 0x0004e20008041104 */
[----:B------:R-:W-:Y:S02]  /*4100*/  ULEA UR4, UR5, UR44, 0xa ;  /* 0x0000002c05047291 */ /* 0x000fe4000f8e50ff */
[----:B------:R-:W-:Y:S02]  /*4110*/  UIADD3 UR26, UPT, UPT, UR6, 0x6, URZ ;  /* 0x00000006061a7890 */ /* 0x000fe4000fffe0ff */
        /* <DEDUP_REMOVED lines=10> */
[----:B------:R-:W-:Y:S01]  /*41c0*/  UIADD3 UR8, UPT, UPT, UR4, 0x206, URZ ;  /* 0x0000020604087890 */ /* 0x000fe2000fffe0ff */
[----:B------:R-:W-:Y:S01]  /*41d0*/  UMOV UR7, 0x40004040 ;  /* 0x4000404000077882 */ /* 0x000fe20000000000 */
[----:B------:R-:W-:Y:S01]  /*41e0*/  UMOV UR5, 0x40004040 ;  /* 0x4000404000057882 */ /* 0x000fe20000000000 */
[----:B------:R-:W-:Y:S01]  /*41f0*/  UMOV UR35, 0x40004040 ;  /* 0x4000404000237882 */ /* 0x000fe20000000000 */
[----:B------:R1:W-:Y:S01]  /*4200*/  UTCHMMA.2CTA gdesc[UR4], gdesc[UR6], tmem[UR36], tmem[UR62], idesc[UR63], UP2 ;  /* 0x00ff3e06040075ea */ /* 0x0003e20009200024 */
[----:B------:R-:W-:Y:S01]  /*4210*/  UPLOP3.LUT UP2, UPT, UPT, UPT, UPT, 0x80, 0x8 ;  /* 0x000000000008789c */ /* 0x000fe20003f4f070 */
[----:B------:R-:W-:Y:S01]  /*4220*/  UMOV UR33, 0x40004040 ;  /* 0x4000404000217882 */ /* 0x000fe20000000000 */
[----:B------:R-:W-:Y:S01]  /*4230*/  UMOV UR31, 0x40004040 ;  /* 0x40004040001f7882 */ /* 0x000fe20000000000 */
[----:B------:R2:W-:Y:S01]  /*4240*/  UTCHMMA.2CTA gdesc[UR32], gdesc[UR34], tmem[UR36], tmem[UR60], idesc[UR61], UPT ;  /* 0x00ff3c22200075ea */ /* 0x0005e2000ba00024 */
        /* <DEDUP_REMOVED lines=14> */
[----:B------:R-:W-:Y:S01]  /*4330*/  UMOV UR9, 0x40004040 ;  /* 0x4000404000097882 */ /* 0x000fe20000000000 */
[----:B------:R2:W-:Y:S01]  /*4340*/  UTCHMMA.2CTA gdesc[UR12], gdesc[UR14], tmem[UR36], tmem[UR50], idesc[UR51], UPT ;  /* 0x00ff320e0c0075ea */ /* 0x0005e2000ba00024 */
[----:B------:R2:W-:Y:S01]  /*4350*/  UTCHMMA.2CTA gdesc[UR8], gdesc[UR10], tmem[UR36], tmem[UR48], idesc[UR49], UPT ;  /* 0x00ff300a080075ea */ /* 0x0005e2000ba00024 */
[----:B------:R2:W-:Y:S01]  /*4360*/  UTCBAR.2CTA.MULTICAST [UR40], URZ, UR43 ;  /* 0x000000ff280073e9 */ /* 0x0005e2000820082b */
[----:B-1----:R-:W-:Y:S01]  /*4370*/  UMOV UR5, UR38 ;  /* 0x0000002600057c82 */ /* 0x002fe20008000000 */
[----:B------:R-:W-:Y:S05]  /*4380*/  BRA.U UP0, `(.L_x_79) ;  /* 0xfffffffd00007547 */ /* 0x000fea000b83ffff */
.L_x_76:
[----:B------:R-:W-:Y:S01]  /*4390*/  UIADD3 UR4, UPT, UPT, UR46, 0xe0, URZ ;  /* 0x000000e02e047890 */ /* 0x000fe2000fffe0ff */
[----:B------:R-:W-:-:S08]  /*43a0*/  UMOV UR37, UR42 ;  /* 0x0000002a00257c82 */ /* 0x000fd00008000000 */
[----:B------:R4:W-:Y:S01]  /*43b0*/  UTCBAR.2CTA.MULTICAST [UR4], URZ, UR65 ;  /* 0x000000ff040073e9 */ /* 0x0009e20008200841 */
[----:B------:R-:W-:Y:S02]  /*43c0*/  NOP ;  /* 0x0000000000007918 */ /* 0x000fe40000000000 */
.L_x_74:
[----:B----4-:R-:W-:Y:S01]  /*43d0*/  UIADD3 UR4, UPT, UPT, UR47, 0x1, URZ ;  /* 0x000000012f047890 */ /* 0x010fe2000fffe0ff */
[----:B------:R-:W-:-:S03]  /*43e0*/  ISETP.NE.AND P0, PT, R8, 0x2, PT ;  /* 0x000000020800780c */ /* 0x000fc60003f05270 */
[----:B------:R-:W-:Y:S01]  /*43f0*/  UISETP.NE.AND UP0, UPT, UR4, 0x4, UPT ;  /* 0x000000040400788c */ /* 0x000fe2000bf05270 */
[----:B-12---:R-:W-:Y:S02]  /*4400*/  SEL R0, RZ, 0x1, P0 ;  /* 0x00000001ff007807 */ /* 0x006fe40000000000 */
[----:B------:R-:W-:Y:S01]  /*4410*/  SEL R8, R8, RZ, P0 ;  /* 0x000000ff08087207 */ /* 0x000fe20000000000 */
[----:B------:R-:W-:Y:S01]  /*4420*/  USEL UR5, URZ, 0x1, UP0 ;  /* 0x00000001ff057887 */ /* 0x000fe20008000000 */
[----:B------:R-:W-:Y:S01]  /*4430*/  LOP3.LUT R3, R3, R0, RZ, 0x3c, !PT ;  /* 0x0000000003037212 */ /* 0x000fe200078e3cff */
[----:B------:R-:W-:-:S04]  /*4440*/  USEL UR47, UR4, URZ, UP0 ;  /* 0x000000ff042f7287 */ /* 0x000fc80008000000 */
[----:B------:R-:W-:Y:S01]  /*4450*/  LOP3.LUT R9, R9, UR5, RZ, 0x3c, !PT ;  /* 0x0000000509097c12 */ /* 0x000fe2000f8e3cff */
[----:B------:R-:W-:Y:S07]  /*4460*/  @P1 BRA `(.L_x_80) ;  /* 0xfffffff800381947 */ /* 0x000fee000383ffff */
[----:B------:R-:W1:Y:S01]  /*4470*/  S2UR UR8, SR_CgaCtaId ;  /* 0x00000000000879c3 */ /* 0x000e620000008800 */
[----:B------:R-:W-:Y:S01]  /*4480*/  ELECT P0, URZ, PT ;  /* 0x0000000000ff782f */ /* 0x000fe20003800000 */
[----:B------:R-:W-:Y:S01]  /*4490*/  HFMA2 R0, -RZ, RZ, 0, 5.9604644775390625e-08 ;  /* 0x00000001ff007431 */ /* 0x000fe200000001ff */
[----:B------:R-:W-:-:S05]  /*44a0*/  UMOV UR4, 0x40 ;  /* 0x0000004000047882 */ /* 0x000fca0000000000 */
[----:B------:R-:W-:Y:S01]  /*44b0*/  UVIRTCOUNT.DEALLOC.SMPOOL 0x80 ;  /* 0x000000800000784c */ /* 0x000fe20000000000 */
[----:B------:R-:W-:Y:S02]  /*44c0*/  UISETP.NE.AND UP1, UPT, UR68, URZ, UPT ;  /* 0x000000ff4400728c */ /* 0x000fe4000bf25270 */
[----:B-1----:R-:W-:-:S09]  /*44d0*/  ULEA UR8, UR8, UR4, 0x18 ;  /* 0x0000000408087291 */ /* 0x002fd2000f8ec0ff */
[----:B------:R1:W-:Y:S01]  /*44e0*/  @P0 STS.U8 [UR8+0x1c], R0 ;  /* 0x00001c00ff000988 */ /* 0x0003e20008000008 */
[----:B------:R-:W-:Y:S05]  /*44f0*/  BRA.U UP1, `(.L_x_81) ;  /* 0x0000000101a07547 */ /* 0x000fea000b800000 */
[----:B------:R-:W-:Y:S01]  /*4500*/  UIADD3 UR7, UPT, UPT, UR41, 0x100, URZ ;  /* 0x0000010029077890 */ /* 0x000fe2000fffe0ff */
[----:B------:R-:W-:-:S03]  /*4510*/  SHF.L.U32 R3, R9, 0x1f, RZ ;  /* 0x0000001f09037819 */ /* 0x000fc600000006ff */
[----:B------:R-:W-:-:S09]  /*4520*/  ULEA UR4, UR47, UR7, 0x3 ;  /* 0x000000072f047291 */ /* 0x000fd2000f8e18ff */
[----:B------:R-:W2:Y:S02]  /*4530*/  SYNCS.PHASECHK.TRANS64.TRYWAIT P0, [UR4], R3 ;  /* 0x00000003ff0075a7 */ /* 0x000ea40008001104 */
[----:B--2---:R-:W-:Y:S05]  /*4540*/  @!P0 BRA `(.L_x_82) ;  /* 0x0000004400c08947 */ /* 0x004fea0003800000 */
.L_x_170:
        /* <DEDUP_REMOVED lines=9> */
.L_x_172:
        /* <DEDUP_REMOVED lines=9> */
.L_x_174:
[----:B------:R-:W-:-:S04]  /*4670*/  UIADD3 UR4, UPT, UPT, UR4, 0x1, URZ ;  /* 0x0000000104047890 */ /* 0x000fc8000fffe0ff */
[----:B------:R-:W-:-:S04]  /*4680*/  UISETP.NE.AND UP0, UPT, UR4, 0x4, UPT ;  /* 0x000000040400788c */ /* 0x000fc8000bf05270 */
[----:B------:R-:W-:Y:S02]  /*4690*/  USEL UR5, URZ, 0x1, UP0 ;  /* 0x00000001ff057887 */ /* 0x000fe40008000000 */
[----:B------:R-:W-:-:S04]  /*46a0*/  USEL UR4, UR4, URZ, UP0 ;  /* 0x000000ff04047287 */ /* 0x000fc80008000000 */
[----:B------:R-:W-:Y:S01]  /*46b0*/  ULEA UR4, UR4, UR7, 0x3 ;  /* 0x0000000704047291 */ /* 0x000fe2000f8e18ff */
[----:B-1----:R-:W-:-:S04]  /*46c0*/  LOP3.LUT R3, R2, UR5, RZ, 0x3c, !PT ;  /* 0x0000000502037c12 */ /* 0x002fc8000f8e3cff */
[----:B------:R-:W-:Y:S01]  /*46d0*/  SHF.L.U32 R3, R3, 0x1f, RZ ;  /* 0x0000001f03037819 */ /* 0x000fe200000006ff */
[----:B------:R-:W-:-:S04]  /*46e0*/  IMAD.U32 R0, RZ, RZ, UR4 ;  /* 0x00000004ff007e24 */ /* 0x000fc8000f8e00ff */
[----:B------:R1:W2:Y:S03]  /*46f0*/  SYNCS.PHASECHK.TRANS64.TRYWAIT P0, [R0+URZ], R3 ;  /* 0x00000003000075a7 */ /* 0x0002a600080011ff */
[----:B--2---:R-:W-:Y:S05]  /*4700*/  @!P0 NANOSLEEP.SYNCS 0x989680 ;  /* 0x009896800000895d */ /* 0x004fea0003900000 */
[----:B------:R-:W2:Y:S02]  /*4710*/  @!P0 SYNCS.PHASECHK.TRANS64 P0, [R0+URZ], R3 ;  /* 0x00000003000085a7 */ /* 0x000ea400080010ff */
[----:B--2---:R-:W-:Y:S05]  /*4720*/  @P0 BRA `(.L_x_85) ;  /* 0x0000000000200947 */ /* 0x004fea0003800000 */
.L_x_86:
[----:B--2---:R2:W4:Y:S02]  /*4730*/  SYNCS.PHASECHK.TRANS64.TRYWAIT P0, [R0+URZ], R3 ;  /* 0x00000003000075a7 */ /* 0x00452400080011ff */
[----:B----4-:R-:W-:Y:S05]  /*4740*/  @!P0 NANOSLEEP.SYNCS 0x989680 ;  /* 0x009896800000895d */ /* 0x010fea0003900000 */
[----:B------:R-:W4:Y:S02]  /*4750*/  @!P0 SYNCS.PHASECHK.TRANS64 P0, [R0+URZ], R3 ;  /* 0x00000003000085a7 */ /* 0x000f2400080010ff */
[----:B----4-:R-:W-:Y:S05]  /*4760*/  @!P0 BRA `(.L_x_86) ;  /* 0xfffffffc00f08947 */ /* 0x010fea000383ffff */
[----:B------:R-:W-:Y:S05]  /*4770*/  BRA `(.L_x_85) ;  /* 0x00000000000c7947 */ /* 0x000fea0003800000 */
.L_x_81:
[----:B------:R-:W-:-:S04]  /*4780*/  UIADD3 UR4, UPT, UPT, UR41, 0x140, URZ ;  /* 0x0000014029047890 */ /* 0x000fc8000fffe0ff */
[----:B------:R-:W-:-:S09]  /*4790*/  UPRMT UR4, UR69, 0x654, UR4 ;  /* 0x0000065445047896 */ /* 0x000fd20008000004 */
[----:B------:R-:W-:Y:S03]  /*47a0*/  SYNCS.ARRIVE.TRANS64.RED.A1T0 RZ, [UR4], RZ ;  /* 0x000000ffffff79a7 */ /* 0x000fe60008100404 */
.L_x_85:
[----:B-12---:R-:W-:Y:S01]  /*47b0*/  SHF.L.U32 R3, RZ, 0x1f, RZ ;  /* 0x0000001fff037819 */ /* 0x006fe200000006ff */
[----:B------:R-:W-:Y:S01]  /*47c0*/  UIADD3 UR4, UPT, UPT, UR41, 0x140, URZ ;  /* 0x0000014029047890 */ /* 0x000fe2000fffe0ff */
[----:B------:R-:W-:Y:S02]  /*47d0*/  PLOP3.LUT P0, PT, PT, PT, UP1, 0x80, 0x8 ;  /* 0x000000000008781c */ /* 0x000fe40003f0f018 */
[----:B------:R-:W1:Y:S02]  /*47e0*/  SYNCS.PHASECHK.TRANS64.TRYWAIT P1, [UR41+0x140], R3 ;  /* 0x00014003ff0075a7 */ /* 0x000e640008021129 */
[----:B-1----:R-:W-:Y:S09]  /*47f0*/  @!P1 BRA `(.L_x_87) ;  /* 0x00000044005c9947 */ /* 0x002ff20003800000 */
.L_x_176:
[----:B------:R-:W-:Y:S01]  /*4800*/  @!UP1 UPRMT UR4, UR69, 0x654, UR4 ;  /* 0x0000065445049896 */ /* 0x000fe20008000004 */
[----:B------:R-:W-:Y:S01]  /*4810*/  UMOV UR5, 0xffff ;  /* 0x0000ffff00057882 */ /* 0x000fe20000000000 */
[----:B------:R-:W-:-:S07]  /*4820*/  UMOV UR6, 0x1 ;  /* 0x0000000100067882 */ /* 0x000fce0000000000 */
[----:B------:R-:W-:Y:S01]  /*4830*/  @!P0 SYNCS.ARRIVE.TRANS64.RED.A1T0 RZ, [UR4], RZ ;  /* 0x000000ffffff89a7 */ /* 0x000fe20008100404 */
[----:B------:R-:W-:Y:S01]  /*4840*/  NOP ;  /* 0x0000000000007918 */ /* 0x000fe20000000000 */
[----:B-1----:R-:W1:Y:S01]  /*4850*/  LDS R0, [UR8+0x14] ;  /* 0x00001408ff007984 */ /* 0x002e620008000800 */
[----:B------:R-:W-:-:S04]  /*4860*/  ULOP3.LUT UR4, UR67, 0xffff, URZ, 0xc0, !UPT ;  /* 0x0000ffff43047892 */ /* 0x000fc8000f8ec0ff */
[----:B------:R-:W-:-:S04]  /*4870*/  USHF.R.U32.HI UR4, URZ, 0x5, UR4 ;  /* 0x00000005ff047899 */ /* 0x000fc80008011604 */
[----:B------:R-:W-:Y:S02]  /*4880*/  USHF.L.U32 UR5, UR5, UR4, URZ ;  /* 0x0000000405057299 */ /* 0x000fe400080006ff */
[----:B------:R-:W-:-:S04]  /*4890*/  USHF.L.U32 UR4, UR6, UR4, URZ ;  /* 0x0000000406047299 */ /* 0x000fc800080006ff */
[----:B-1----:R-:W-:-:S04]  /*48a0*/  LOP3.LUT R0, R0, UR5, RZ, 0xc0, !PT ;  /* 0x0000000500007c12 */ /* 0x002fc8000f8ec0ff */
[----:B------:R-:W-:-:S13]  /*48b0*/  ISETP.NE.AND P0, PT, R0, UR5, PT ;  /* 0x0000000500007c0c */ /* 0x000fda000bf05270 */
[----:B------:R-:W-:Y:S05]  /*48c0*/  @P0 BRA `(.L_x_88) ;  /* 0x0000000000580947 */ /* 0x000fea0003800000 */
[----:B------:R-:W1:Y:S02]  /*48d0*/  LDS R0, [UR8+0x18] ;  /* 0x00001808ff007984 */ /* 0x000e640008000800 */
[----:B-1----:R-:W-:-:S04]  /*48e0*/  LOP3.LUT R0, R0, UR4, RZ, 0xc0, !PT ;  /* 0x0000000400007c12 */ /* 0x002fc8000f8ec0ff */
[----:B------:R-:W-:-:S13]  /*48f0*/  ISETP.NE.AND P0, PT, R0, UR4, PT ;  /* 0x0000000400007c0c */ /* 0x000fda000bf05270 */
[----:B------:R-:W-:Y:S05]  /*4900*/  @P0 BRA `(.L_x_89) ;  /* 0x00000000003c0947 */ /* 0x000fea0003800000 */
[----:B------:R-:W1:Y:S01]  /*4910*/  S2R R2, SR_LANEID ;  /* 0x0000000000027919 */ /* 0x000e620000000000 */
[----:B------:R-:W-:Y:S01]  /*4920*/  ULOP3.LUT UR5, URZ, UR5, URZ, 0x33, !UPT ;  /* 0x00000005ff057292 */ /* 0x000fe2000f8e33ff */
[----:B------:R-:W-:Y:S01]  /*4930*/  LOP3.LUT R4, RZ, UR4, RZ, 0x33, !PT ;  /* 0x00000004ff047c12 */ /* 0x000fe2000f8e33ff */
[----:B------:R-:W-:Y:S02]  /*4940*/  VOTEU.ANY UR4, UPT, PT ;  /* 0x0000000000047886 */ /* 0x000fe400038e0100 */
[----:B------:R-:W-:Y:S01]  /*4950*/  UFLO.U32 UR4, UR4 ;  /* 0x00000004000472bd */ /* 0x000fe200080e0000 */
[----:B------:R-:W2:Y:S01]  /*4960*/  REDUX UR6, R4 ;  /* 0x00000000040673c4 */ /* 0x000ea20000000000 */
[----:B------:R-:W-:-:S06]  /*4970*/  IMAD.U32 R0, RZ, RZ, UR5 ;  /* 0x00000005ff007e24 */ /* 0x000fcc000f8e00ff */
[----:B------:R4:W-:Y:S01]  /*4980*/  UTCATOMSWS.AND URZ, UR5 ;  /* 0x0000000500ff79e3 */ /* 0x0009e20008000000 */
[----:B------:R-:W3:Y:S01]  /*4990*/  REDUX UR7, R0 ;  /* 0x00000000000773c4 */ /* 0x000ee20000000000 */
[----:B-1----:R-:W-:Y:S01]  /*49a0*/  ISETP.EQ.U32.AND P0, PT, R2, UR4, PT ;  /* 0x0000000402007c0c */ /* 0x002fe2000bf02070 */
[----:B--2---:R-:W-:Y:S01]  /*49b0*/  IMAD.U32 R2, RZ, RZ, UR6 ;  /* 0x00000006ff027e24 */ /* 0x004fe2000f8e00ff */
[----:B---3--:R-:W-:-:S11]  /*49c0*/  MOV R3, UR7 ;  /* 0x0000000700037c02 */ /* 0x008fd60008000f00 */
[----:B------:R4:W-:Y:S04]  /*49d0*/  @P0 ATOMS.AND RZ, [UR8+0x14], R3 ;  /* 0x00001403ffff098c */ /* 0x0009e8000a800008 */
[----:B------:R4:W-:Y:S01]  /*49e0*/  @P0 ATOMS.AND RZ, [UR8+0x18], R2 ;  /* 0x00001802ffff098c */ /* 0x0009e2000a800008 */
[----:B------:R-:W-:Y:S05]  /*49f0*/  BRA `(.L_x_90) ;  /* 0x0000000000147947 */ /* 0x000fea0003800000 */
.L_x_89:
[----:B------:R-:W-:Y:S02]  /*4a00*/  MOV R2, 0x4a20 ;  /* 0x00004a2000027802 */ /* 0x000fe40000000f00 */
[----:B---3-5:R-:W-:Y:S05]  /*4a10*/  CALL.REL.NOINC `($__internal_0_$__cuda_sm10x_tcgen05_guardrail_trap_col_being_dealloced_not_returned_by_alloc) ;  /* 0x0000004400c87944 */ /* 0x028fea0003c00000 */
[----:B------:R-:W-:Y:S05]  /*4a20*/  BRA `(.L_x_90) ;  /* 0x0000000000087947 */ /* 0x000fea0003800000 */
.L_x_88:
[----:B------:R-:W-:Y:S02]  /*4a30*/  MOV R2, 0x4a50 ;  /* 0x00004a5000027802 */ /* 0x000fe40000000f00 */
[----:B---3-5:R-:W-:Y:S05]  /*4a40*/  CALL.REL.NOINC `($__internal_2_$__cuda_sm10x_tcgen05_guardrail_trap_unallocated_columns_being_dealloced) ;  /* 0x0000004400d47944 */ /* 0x028fea0003c00000 */
.L_x_90:
[----:B------:R-:W-:Y:S01]  /*4a50*/  NOP ;  /* 0x0000000000007918 */ /* 0x000fe20000000000 */
[----:B----4-:R-:W-:Y:S05]  /*4a60*/  EXIT ;  /* 0x000000000000794d */ /* 0x010fea0003800000 */
.L_x_61:
[----:B------:R-:W-:-:S09]  /*4a70*/  UISETP.NE.OR UP0, UPT, UR18, 0x3, !UP3 ;  /* 0x000000031200788c */ /* 0x000fd2000df05670 */
[----:B------:R-:W-:Y:S05]  /*4a80*/  BRA.U UP0, `(.L_x_91) ;  /* 0x00000011002c7547 */ /* 0x000fea000b800000 */
[----:B------:R-:W1:Y:S01]  /*4a90*/  LDCU UR37, c[0x0][0x370] ;  /* 0x00006e00ff2577ac */ /* 0x000e620008000800 */
[----:B------:R-:W2:Y:S01]  /*4aa0*/  LDC.64 R16, c[0x0][0x348] ;  /* 0x0000d200ff107b82 */ /* 0x000ea20000000a00 */
[----:B------:R-:W-:Y:S02]  /*4ab0*/  HFMA2 R13, -RZ, RZ, 0, 0 ;  /* 0x00000000ff0d7431 */ /* 0x000fe400000001ff */
[----:B------:R-:W-:Y:S01]  /*4ac0*/  IMAD.MOV.U32 R15, RZ, RZ, 0x1 ;  /* 0x00000001ff0f7424 */ /* 0x000fe200078e00ff */
[----:B------:R-:W1:Y:S01]  /*4ad0*/  LDCU.128 UR32, c[0x0][0xb10] ;  /* 0x00016200ff2077ac */ /* 0x000e620008000c00 */
[----:B------:R-:W-:Y:S01]  /*4ae0*/  IMAD.MOV.U32 R14, RZ, RZ, RZ ;  /* 0x000000ffff0e7224 */ /* 0x000fe200078e00ff */
[----:B------:R-:W-:Y:S01]  /*4af0*/  MOV R7, 0x2000 ;  /* 0x0000200000077802 */ /* 0x000fe20000000f00 */
[----:B------:R-:W3:Y:S01]  /*4b00*/  LDCU UR31, c[0x0][0x374] ;  /* 0x00006e80ff1f77ac */ /* 0x000ee20008000800 */
[----:B------:R-:W4:Y:S01]  /*4b10*/  LDC.64 R2, c[0x0][0x888] ;  /* 0x00022200ff027b82 */ /* 0x000f220000000a00 */
[----:B------:R-:W3:Y:S01]  /*4b20*/  LDCU UR15, c[0x0][0xb0c] ;  /* 0x00016180ff0f77ac */ /* 0x000ee20008000800 */
[----:B------:R-:W3:Y:S06]  /*4b30*/  LDCU UR40, c[0x0][0xb20] ;  /* 0x00016400ff2877ac */ /* 0x000eec0008000800 */
[----:B------:R-:W2:Y:S01]  /*4b40*/  LDC.64 R4, c[0x0][0x890] ;  /* 0x00022400ff047b82 */ /* 0x000ea20000000a00 */
[----:B------:R-:W3:Y:S01]  /*4b50*/  LDCU UR4, c[0x0][0xb30] ;  /* 0x00016600ff0477ac */ /* 0x000ee20008000800 */
[----:B-1----:R-:W-:-:S02]  /*4b60*/  UIMAD.WIDE.U32 UR6, UR37, UR32, URZ ;  /* 0x00000020250672a5 */ /* 0x002fc4000f8e00ff */
[----:B---3--:R-:W-:Y:S01]  /*4b70*/  UIMAD.WIDE.U32 UR8, UR31, UR35, URZ ;  /* 0x000000231f0872a5 */ /* 0x008fe2000f8e00ff */
[----:B------:R-:W-:Y:S01]  /*4b80*/  UMOV UR29, 0x400 ;  /* 0x00000400001d7882 */ /* 0x000fe20000000000 */
[----:B------:R-:W-:-:S03]  /*4b90*/  UPLOP3.LUT UP3, UPT, UPT, UPT, UPT, 0x40, 0x4 ;  /* 0x000000000004789c */ /* 0x000fc60003f6e870 */
[----:B------:R-:W-:Y:S01]  /*4ba0*/  UMOV UR6, UR7 ;  /* 0x0000000700067c82 */ /* 0x000fe20008000000 */
[----:B------:R-:W-:Y:S01]  /*4bb0*/  UISETP.GE.AND UP0, UPT, UR42, 0x1, UPT ;  /* 0x000000012a00788c */ /* 0x000fe2000bf06270 */
[----:B------:R-:W-:Y:S01]  /*4bc0*/  UMOV UR38, UR9 ;  /* 0x0000000900267c82 */ /* 0x000fe20008000000 */
[----:B------:R-:W-:Y:S01]  /*4bd0*/  UISETP.NE.AND UP4, UPT, UR42, 0x1, UPT ;  /* 0x000000012a00788c */ /* 0x000fe2000bf85270 */
[----:B------:R-:W1:Y:S01]  /*4be0*/  LDCU.64 UR22, c[0x0][0xb28] ;  /* 0x00016500ff1677ac */ /* 0x000e620008000a00 */
[----:B------:R-:W-:Y:S02]  /*4bf0*/  ULEA UR29, UR53, UR29, 0x18 ;  /* 0x0000001d351d7291 */ /* 0x000fe4000f8ec0ff */
[----:B------:R-:W-:Y:S02]  /*4c00*/  UISETP.NE.AND UP6, UPT, UR15, 0x1, UPT ;  /* 0x000000010f00788c */ /* 0x000fe4000bfc5270 */
[----:B------:R-:W-:Y:S02]  /*4c10*/  UISETP.NE.AND UP5, UPT, UR34, 0x1, UPT ;  /* 0x000000012200788c */ /* 0x000fe4000bfa5270 */
[----:B------:R-:W-:-:S02]  /*4c20*/  USHF.R.U32.HI UR39, URZ, UR33, UR6 ;  /* 0x00000021ff277299 */ /* 0x000fc40008011606 */
[----:B------:R-:W-:Y:S02]  /*4c30*/  USHF.R.U32.HI UR38, URZ, UR40, UR38 ;  /* 0x00000028ff267299 */ /* 0x000fe40008011626 */
[----:B------:R-:W-:Y:S01]  /*4c40*/  UISETP.NE.AND UP2, UPT, UR4, 0x1, UPT ;  /* 0x000000010400788c */ /* 0x000fe2000bf45270 */
[----:B------:R-:W-:-:S10]  /*4c50*/  UMOV UR12, URZ ;  /* 0x000000ff000c7c82 */ /* 0x000fd40008000000 */
.L_x_100:
[C---:B------:R-:W-:Y:S02]  /*4c60*/  LEA R12, R14.reuse, UR29, 0x3 ;  /* 0x0000001d0e0c7c11 */ /* 0x040fe4000f8e18ff */
[----:B------:R-:W-:Y:S02]  /*4c70*/  SHF.L.U32 R9, R13, 0x1f, RZ ;  /* 0x0000001f0d097819 */ /* 0x000fe400000006ff */
[----:B------:R-:W-:Y:S02]  /*4c80*/  LEA R10, R14, UR29, 0x4 ;  /* 0x0000001d0e0a7c11 */ /* 0x000fe4000f8e20ff */
[----:B---3--:R-:W3:Y:S02]  /*4c90*/  SYNCS.PHASECHK.TRANS64.TRYWAIT P0, [R12+URZ+0xc0], R9 ;  /* 0x0000c0090c0075a7 */ /* 0x008ee400080011ff */
[----:B---3--:R-:W-:Y:S05]  /*4ca0*/  @!P0 BRA `(.L_x_92) ;  /* 0x0000004000488947 */ /* 0x008fea0003800000 */
.L_x_177:
[----:B---3--:R-:W3:Y:S01]  /*4cb0*/  LDS.128 R8, [R10+0x150] ;  /* 0x000150000a087984 */ /* 0x008ee20000000c00 */
[----:B------:R-:W-:Y:S01]  /*4cc0*/  UISETP.GE.AND UP0, UPT, UR42, 0x1, UPT ;  /* 0x000000012a00788c */ /* 0x000fe2000bf06270 */
[----:B------:R-:W-:Y:S01]  /*4cd0*/  @!PT LDS RZ, [RZ] ;  /* 0x00000000fffff984 */ /* 0x000fe20000000800 */
[----:B------:R-:W-:Y:S01]  /*4ce0*/  @!PT LDS RZ, [RZ] ;  /* 0x00000000fffff984 */ /* 0x000fe20000000800 */
[----:B------:R-:W-:Y:S01]  /*4cf0*/  @!PT LDS RZ, [RZ] ;  /* 0x00000000fffff984 */ /* 0x000fe20000000800 */
[----:B------:R-:W-:Y:S01]  /*4d00*/  @!PT LDS RZ, [RZ] ;  /* 0x00000000fffff984 */ /* 0x000fe20000000800 */
[----:B------:R1:W-:Y:S06]  /*4d10*/  MEMBAR.ALL.CTA ;  /* 0x0000000000007992 */ /* 0x0003ec0000008000 */
[----:B-1----:R-:W1:Y:S01]  /*4d20*/  FENCE.VIEW.ASYNC.S ;  /* 0x00000000000073c6 */ /* 0x002e620000000000 */
[----:B---3--:R-:W-:Y:S11]  /*4d30*/  LOP3.LUT P0, RZ, R10, 0x1, RZ, 0xc0, !PT ;  /* 0x000000010aff7812 */ /* 0x008ff6000780c0ff */
[----:B------:R-:W-:Y:S02]  /*4d40*/  @!UPT UIADD3 URZ, UPT, UPT, URZ, URZ, URZ ;  /* 0x000000fffffff290 */ /* 0x000fe4000fffe0ff */
[----:B-1----:R-:W-:Y:S01]  /*4d50*/  VOTEU.ANY UP1, P0 ;  /* 0x0000000000ff7886 */ /* 0x002fe20000020100 */
[----:B------:R-:W-:Y:S11]  /*4d60*/  PLOP3.LUT P0, PT, PT, PT, UP1, 0x80, 0x8 ;  /* 0x000000000008781c */ /* 0x000ff60003f0f018 */
[----:B------:R-:W-:Y:S02]  /*4d70*/  @!UPT UIADD3 URZ, UPT, UPT, URZ, URZ, URZ ;  /* 0x000000fffffff290 */ /* 0x000fe4000fffe0ff */
[----:B------:R-:W-:Y:S02]  /*4d80*/  @P0 SHF.R.U32.HI R0, RZ, 0x10, R9 ;  /* 0x00000010ff000819 */ /* 0x000fe40000011609 */
[----:B------:R-:W-:Y:S02]  /*4d90*/  @P0 MOV R6, R8 ;  /* 0x0000000800060202 */ /* 0x000fe40000000f00 */
[----:B------:R-:W-:Y:S01]  /*4da0*/  @P0 R2UR UR4, R0 ;  /* 0x00000000000402ca */ /* 0x000fe200000e0000 */
[----:B------:R-:W-:Y:S01]  /*4db0*/  VIADD R0, R12, 0xd0 ;  /* 0x000000d00c007836 */ /* 0x000fe20000000000 */
[----:B------:R-:W-:Y:S02]  /*4dc0*/  @P0 LOP3.LUT R8, R9, 0xffff, RZ, 0xc0, !PT ;  /* 0x0000ffff09080812 */ /* 0x000fe400078ec0ff */
[----:B------:R-:W-:Y:S02]  /*4dd0*/  @P0 R2UR UR6, R6 ;  /* 0x00000000060602ca */ /* 0x000fe400000e0000 */
[----:B------:R-:W-:Y:S02]  /*4de0*/  PRMT R0, RZ, 0x654, R0 ;  /* 0x00000654ff007816 */ /* 0x000fe40000000000 */
[----:B------:R-:W-:Y:S02]  /*4df0*/  @P0 R2UR UR5, R8 ;  /* 0x00000000080502ca */ /* 0x000fe400000e0000 */
[----:B------:R1:W-:Y:S03]  /*4e00*/  SYNCS.ARRIVE.TRANS64.RED.A1T0 RZ, [R0+URZ], RZ ;  /* 0x000000ff00ff79a7 */ /* 0x0003e600081004ff */
[----:B------:R-:W-:Y:S04]  /*4e10*/  @UP1 UMOV UR30, UR4 ;  /* 0x00000004001e1c82 */ /* 0x000fe80008000000 */
[----:B------:R-:W-:Y:S04]  /*4e20*/  @UP1 UMOV UR14, UR6 ;  /* 0x00000006000e1c82 */ /* 0x000fe80008000000 */
[----:B------:R-:W-:Y:S01]  /*4e30*/  @UP1 UMOV UR13, UR5 ;  /* 0x00000005000d1c82 */ /* 0x000fe20008000000 */
[----:B------:R-:W-:Y:S05]  /*4e40*/  BRA.U !UP0, `(.L_x_93) ;  /* 0x0000000108a47547 */ /* 0x000fea000b800000 */
[----:B------:R-:W-:Y:S02]  /*4e50*/  UIMAD.WIDE.U32 UR8, UR13, UR35, URZ ;  /* 0x000000230d0872a5 */ /* 0x000fe4000f8e00ff */
[----:B------:R-:W-:Y:S02]  /*4e60*/  UIMAD.WIDE.U32 UR10, UR14, UR32, URZ ;  /* 0x000000200e0a72a5 */ /* 0x000fe4000f8e00ff */
[----:B------:R-:W-:Y:S02]  /*4e70*/  USEL UR4, UR31, UR38, !UP5 ;  /* 0x000000261f047287 */ /* 0x000fe4000e800000 */
[----:B------:R-:W-:Y:S02]  /*4e80*/  USEL UR7, UR37, UR39, !UP6 ;  /* 0x0000002725077287 */ /* 0x000fe4000f000000 */
[----:B------:R-:W-:Y:S02]  /*4e90*/  UIMAD.WIDE.U32 UR16, UR4, UR22, URZ ;  /* 0x00000016041072a5 */ /* 0x000fe4000f8e00ff */
[----:B------:R-:W-:Y:S01]  /*4ea0*/  UIMAD.WIDE.U32 UR18, UR7, UR22, URZ ;  /* 0x00000016071272a5 */ /* 0x000fe2000f8e00ff */
[----:B------:R-:W-:Y:S02]  /*4eb0*/  UMOV UR5, UR9 ;  /* 0x0000000900057c82 */ /* 0x000fe40008000000 */
[----:B------:R-:W-:Y:S03]  /*4ec0*/  USHF.R.U32.HI UR6, URZ, UR40, UR5 ;  /* 0x00000028ff067299 */ /* 0x000fe60008011605 */
[----:B------:R-:W-:Y:S01]  /*4ed0*/  UMOV UR5, UR11 ;  /* 0x0000000b00057c82 */ /* 0x000fe20008000000 */
[----:B------:R-:W-:Y:S02]  /*4ee0*/  USEL UR6, UR13, UR6, !UP5 ;  /* 0x000000060d067287 */ /* 0x000fe4000e800000 */
[----:B------:R-:W-:Y:S02]  /*4ef0*/  USHF.R.U32.HI UR8, URZ, UR33, UR5 ;  /* 0x00000021ff087299 */ /* 0x000fe40008011605 */
[----:B------:R-:W-:Y:S01]  /*4f00*/  UIMAD.WIDE.U32 UR10, UR6, UR22, URZ ;  /* 0x00000016060a72a5 */ /* 0x000fe2000f8e00ff */
[----:B------:R-:W-:Y:S02]  /*4f10*/  UMOV UR5, UR17 ;  /* 0x0000001100057c82 */ /* 0x000fe40008000000 */
[----:B------:R-:W-:Y:S03]  /*4f20*/  @UP4 USHF.R.U32.HI UR4, URZ, UR23, UR5 ;  /* 0x00000017ff044299 */ /* 0x000fe60008011605 */
[----:B------:R-:W-:Y:S01]  /*4f30*/  UMOV UR5, UR19 ;  /* 0x0000001300057c82 */ /* 0x000fe20008000000 */
[----:B------:R-:W-:Y:S02]  /*4f40*/  UIMAD UR4, UR42, UR4, URZ ;  /* 0x000000042a0472a4 */ /* 0x000fe4000f8e02ff */
[----:B------:R-:W-:Y:S02]  /*4f50*/  @UP4 USHF.R.U32.HI UR7, URZ, UR23, UR5 ;  /* 0x00000017ff074299 */ /* 0x000fe40008011605 */
[----:B------:R-:W-:Y:S02]  /*4f60*/  USEL UR5, UR14, UR8, !UP6 ;  /* 0x000000080e057287 */ /* 0x000fe4000f000000 */
[----:B------:R-:W-:Y:S02]  /*4f70*/  UIMAD UR8, UR42, UR7, URZ ;  /* 0x000000072a0872a4 */ /* 0x000fe4000f8e02ff */
[----:B------:R-:W-:Y:S03]  /*4f80*/  UISETP.GE.AND UP0, UPT, UR6, UR4, UPT ;  /* 0x000000040600728c */ /* 0x000fe6000bf06270 */
[----:B------:R-:W-:Y:S01]  /*4f90*/  UMOV UR4, UR11 ;  /* 0x0000000b00047c82 */ /* 0x000fe20008000000 */
[----:B------:R-:W-:Y:S02]  /*4fa0*/  UISETP.GE.OR UP0, UPT, UR5, UR8, UP0 ;  /* 0x000000080500728c */ /* 0x000fe40008706670 */
[----:B------:R-:W-:Y:S02]  /*4fb0*/  USHF.R.U32.HI UR4, URZ, UR23, UR4 ;  /* 0x00000017ff047299 */ /* 0x000fe40008011604 */
[----:B------:R-:W-:Y:S02]  /*4fc0*/  UIMAD.WIDE.U32 UR8, UR5, UR22, URZ ;  /* 0x00000016050872a5 */ /* 0x000fe4000f8e00ff */
[----:B------:R-:W-:Y:S04]  /*4fd0*/  USEL UR10, UR6, UR4, !UP4 ;  /* 0x00000004060a7287 */ /* 0x000fe8000e000000 */
[----:B------:R-:W-:Y:S01]  /*4fe0*/  UIADD3 UR11, UPT, UPT, -UR10, URZ, URZ ;  /* 0x000000ff0a0b7290 */ /* 0x000fe2000fffe1ff */
[----:B------:R-:W-:Y:S02]  /*4ff0*/  @!UP0 UMOV UR4, UR9 ;  /* 0x0000000900048c82 */ /* 0x000fe40008000000 */
[----:B------:R-:W-:Y:S02]  /*5000*/  @!UP0 USHF.R.U32.HI UR4, URZ, UR23, UR4 ;  /* 0x00000017ff048299 */ /* 0x000fe40008011604 */
[----:B------:R-:W-:Y:S02]  /*5010*/  UIMAD UR8, UR42, UR11, UR6 ;  /* 0x0000000b2a0872a4 */ /* 0x000fe4000f8e0206 */
[----:B------:R-:W-:Y:S04]  /*5020*/  @!UP0 USEL UR4, UR5, UR4, !UP4 ;  /* 0x0000000405048287 */ /* 0x000fe8000e000000 */
[----:B------:R-:W-:Y:S02]  /*5030*/  @!UP0 UIMAD UR7, UR7, UR8, UR4 ;  /* 0x00000008070782a4 */ /* 0x000fe4000f8e0204 */
[----:B------:R-:W-:Y:S02]  /*5040*/  @!UP0 UIADD3 UR9, UPT, UPT, UR10, -UR4, URZ ;  /* 0x800000040a098290 */ /* 0x000fe4000fffe0ff */
[----:B------:R-:W-:Y:S02]  /*5050*/  UIADD3 UR8, UPT, UPT, -UR6, URZ, URZ ;  /* 0x000000ff06087290 */ /* 0x000fe4000fffe1ff */
[----:B------:R-:W-:Y:S02]  /*5060*/  UIADD3 UR4, UPT, UPT, -UR5, URZ, URZ ;  /* 0x000000ff05047290 */ /* 0x000fe4000fffe1ff */
[----:B------:R-:W-:Y:S03]  /*5070*/  @!UP0 UIMAD UR6, UR9, UR42, UR5 ;  /* 0x0000002a090682a4 */ /* 0x000fe6000f8e0205 */
[----:B------:R-:W-:Y:S01]  /*5080*/  @!UP0 UMOV UR5, UR7 ;  /* 0x0000000700058c82 */ /* 0x000fe20008000000 */
[----:B------:R-:W-:Y:S02]  /*5090*/  UIMAD UR7, UR15, UR4, UR14 ;  /* 0x000000040f0772a4 */ /* 0x000fe4000f8e020e */
[----:B------:R-:W-:Y:S02]  /*50a0*/  UIMAD UR4, UR34, UR8, UR13 ;  /* 0x00000008220472a4 */ /* 0x000fe4000f8e020d */
[----:B------:R-:W-:Y:S02]  /*50b0*/  UIMAD UR14, UR5, UR15, UR7 ;  /* 0x0000000f050e72a4 */ /* 0x000fe4000f8e0207 */
[----:B------:R-:W-:Y:S11]  /*50c0*/  UIMAD UR13, UR6, UR34, UR4 ;  /* 0x00000022060d72a4 */ /* 0x000ff6000f8e0204 */
[----:B------:R-:W-:Y:S01]  /*50d0*/  @!UPT UIADD3 URZ, UPT, UPT, URZ, URZ, URZ ;  /* 0x000000fffffff290 */ /* 0x000fe2000fffe0ff */
.L_x_93:
[----:B------:R-:W3:Y:S01]  /*50e0*/  @!UP2 LDCU.128 UR8, c[0x0][0xb10] ;  /* 0x00016200ff08a7ac */ /* 0x000ee20008000c00 */
[C---:B--2---:R-:W-:Y:S02]  /*50f0*/  ISETP.NE.U32.AND P1, PT, R4.reuse, RZ, PT ;  /* 0x000000ff0400720c */ /* 0x044fe40003f25070 */
[----:B------:R-:W-:Y:S02]  /*5100*/  ISETP.NE.U32.AND P0, PT, R4, RZ, PT ;  /* 0x000000ff0400720c */ /* 0x000fe40003f05070 */
[C---:B------:R-:W-:Y:S02]  /*5110*/  ISETP.NE.AND.EX P1, PT, R5.reuse, RZ, PT, P1 ;  /* 0x000000ff0500720c */ /* 0x040fe40003f25310 */
[----:B------:R-:W-:Y:S01]  /*5120*/  ISETP.NE.AND.EX P0, PT, R5, RZ, PT, P0 ;  /* 0x000000ff0500720c */ /* 0x000fe20003f05300 */
[----:B------:R-:W2:Y:S01]  /*5130*/  @!UP2 LDCU UR5, c[0x0][0xb0c] ;  /* 0x00016180ff05a7ac */ /* 0x000ea20008000800 */
[----:B------:R-:W-:Y:S02]  /*5140*/  USHF.L.U32 UR26, UR21, 0x6, URZ ;  /* 0x00000006151a7899 */ /* 0x000fe400080006ff */
[----:B------:R-:W-:Y:S02]  /*5150*/  USHF.L.U32 UR27, UR20, 0x6, URZ ;  /* 0x00000006141b7899 */ /* 0x000fe400080006ff */
[----:B---3--:R-:W-:Y:S07]  /*5160*/  UIMAD.WIDE.U32 UR6, UR14, UR8, URZ ;  /* 0x000000080e0672a5 */ /* 0x008fee000f8e00ff */
[----:B------:R-:W-:Y:S01]  /*5170*/  @!UP2 UMOV UR4, UR7 ;  /* 0x000000070004ac82 */ /* 0x000fe20008000000 */
[----:B--2---:R-:W-:Y:S02]  /*5180*/  @!UP2 UISETP.NE.AND UP0, UPT, UR5, 0x1, UPT ;  /* 0x000000010500a88c */ /* 0x004fe4000bf05270 */
[----:B------:R-:W-:Y:S02]  /*5190*/  @!UP2 USHF.R.U32.HI UR4, URZ, UR9, UR4 ;  /* 0x00000009ff04a299 */ /* 0x000fe40008011604 */
[----:B------:R-:W-:Y:S02]  /*51a0*/  UIMAD.WIDE.U32 UR6, UR13, UR11, URZ ;  /* 0x0000000b0d0672a5 */ /* 0x000fe4000f8e00ff */
[----:B------:R-:W-:Y:S02]  /*51b0*/  @!UP2 USEL UR8, UR14, UR4, !UP0 ;  /* 0x000000040e08a287 */ /* 0x000fe4000c000000 */
[----:B------:R-:W-:Y:S03]  /*51c0*/  @!UP2 UISETP.NE.AND UP0, UPT, UR10, 0x1, UPT ;  /* 0x000000010a00a88c */ /* 0x000fe6000bf05270 */
[----:B------:R-:W-:Y:S02]  /*51d0*/  @!UP2 UMOV UR6, UR7 ;  /* 0x000000070006ac82 */ /* 0x000fe40008000000 */
[----:B------:R-:W2:Y:S02]  /*51e0*/  @!UP2 LDCU UR4, c[0x0][0xb20] ;  /* 0x00016400ff04a7ac */ /* 0x000ea40008000800 */
[----:B--2---:R-:W-:Y:S04]  /*51f0*/  @!UP2 USHF.R.U32.HI UR6, URZ, UR4, UR6 ;  /* 0x00000004ff06a299 */ /* 0x004fe80008011606 */
[----:B------:R-:W-:Y:S04]  /*5200*/  @!UP2 USEL UR6, UR13, UR6, !UP0 ;  /* 0x000000060d06a287 */ /* 0x000fe8000c000000 */
[----:B------:R-:W-:Y:S02]  /*5210*/  @!UP2 UIADD3 UR4, UPT, UPT, -UR8, UR6, URZ ;  /* 0x000000060804a290 */ /* 0x000fe4000fffe1ff */
[----:B------:R-:W-:Y:S02]  /*5220*/  @!UP2 UIADD3 UR6, UPT, UPT, UR8, -UR6, URZ ;  /* 0x800000060806a290 */ /* 0x000fe4000fffe0ff */
[----:B------:R-:W-:Y:S02]  /*5230*/  @!UP2 UIMAD UR14, UR4, UR5, UR14 ;  /* 0x00000005040ea2a4 */ /* 0x000fe4000f8e020e */
[----:B------:R-:W-:Y:S01]  /*5240*/  @!UP2 UIMAD UR13, UR6, UR10, UR13 ;  /* 0x0000000a060da2a4 */ /* 0x000fe2000f8e020d */
[----:B------:R-:W-:Y:S11]  /*5250*/  BRA.U UP3, `(.L_x_94) ;  /* 0x0000000103107547 */ /* 0x000ff6000b800000 */
[----:B-1----:R-:W-:Y:S04]  /*5260*/  MOV R0, UR43 ;  /* 0x0000002b00007c02 */ /* 0x002fe80008000f00 */
[----:B------:R-:W-:Y:S04]  /*5270*/  SHF.L.U32 R9, R0, 0x1f, RZ ;  /* 0x0000001f00097819 */ /* 0x000fe800000006ff */
[----:B------:R-:W1:Y:S02]  /*5280*/  SYNCS.PHASECHK.TRANS64.TRYWAIT P2, [UR29+0xb8], R9 ;  /* 0x0000b809ff0075a7 */ /* 0x000e64000804111d */
[----:B-1----:R-:W-:Y:S05]  /*5290*/  @!P2 BRA `(.L_x_95) ;  /* 0x0000003800e0a947 */ /* 0x002fea0003800000 */
.L_x_94:
[----:B------:R-:W-:Y:S05]  /*52a0*/  @!P1 BRA `(.L_x_96) ;  /* 0x0000000000309947 */ /* 0x000fea0003800000 */
[----:B----4-:R-:W-:Y:S01]  /*52b0*/  ISETP.NE.U32.AND P1, PT, R2, RZ, PT ;  /* 0x000000ff0200720c */ /* 0x010fe20003f25070 */
[----:B------:R-:W2:Y:S01]  /*52c0*/  LDCU.64 UR4, c[0x0][0x358] ;  /* 0x00006b00ff0477ac */ /* 0x000ea20008000a00 */
[----:B------:R-:W-:Y:S02]  /*52d0*/  IMAD.MOV.U32 R56, RZ, RZ, 0x1 ;  /* 0x00000001ff387424 */ /* 0x000fe400078e00ff */
[----:B------:R-:W-:Y:S11]  /*52e0*/  ISETP.NE.AND.EX P1, PT, R3, RZ, PT, P1 ;  /* 0x000000ff0300720c */ /* 0x000ff60003f25310 */
[----:B------:R-:W-:Y:S02]  /*52f0*/  @!UPT UIADD3 URZ, UPT, UPT, URZ, URZ, URZ ;  /* 0x000000fffffff290 */ /* 0x000fe4000fffe0ff */
[----:B-1----:R-:W1:Y:S01]  /*5300*/  @P1 LDC.64 R8, c[0x0][0x888] ;  /* 0x00022200ff081b82 */ /* 0x002e620000000a00 */
[----:B------:R-:W-:Y:S04]  /*5310*/  @P1 IMAD R0, R4, UR36, RZ ;  /* 0x0000002404001c24 */ /* 0x000fe8000f8e02ff */
[----:B-1----:R-:W-:Y:S04]  /*5320*/  @P1 IMAD.WIDE R8, R0, 0x4, R8 ;  /* 0x0000000400081825 */ /* 0x002fe800078e0208 */
[----:B------:R-:W-:Y:S01]  /*5330*/  HFMA2 R0, -RZ, RZ, 0, 5.9604644775390625e-08 ;  /* 0x00000001ff007431 */ /* 0x000fe200000001ff */
[----:B--2--5:R2:W5:Y:S04]  /*5340*/  @P1 LDG.E R27, desc[UR4][R8.64] ;  /* 0x00000004081b1981 */ /* 0x024568000c1e1900 */
[----:B------:R-:W-:Y:S01]  /*5350*/  @!P1 PRMT R56, R0, 0x7610, R56 ;  /* 0x0000761000389816 */ /* 0x000fe20000000038 */
[----:B--2---:R-:W3:Y:S06]  /*5360*/  @!P1 LDC R27, c[0x0][0x880] ;  /* 0x00022000ff1b9b82 */ /* 0x004eec0000000800 */
.L_x_96:
[----:B---3-5:R-:W-:Y:S01]  /*5370*/  @!P0 FSETP.EQ.AND P1, PT, R27, RZ, PT ;  /* 0x000000ff1b00820b */ /* 0x028fe20003f22000 */
[----:B------:R-:W-:Y:S01]  /*5380*/  @!UPT UIADD3 URZ, UPT, UPT, URZ, URZ, URZ ;  /* 0x000000fffffff290 */ /* 0x000fe2000fffe0ff */
[----:B------:R-:W-:Y:S11]  /*5390*/  @!P0 BRA `(.L_x_97) ;  /* 0x0000000000188947 */ /* 0x000ff60003800000 */
[----:B------:R-:W-:Y:S02]  /*53a0*/  LOP3.LUT P0, RZ, R56, 0xff, RZ, 0xc0, !PT ;  /* 0x000000ff38ff7812 */ /* 0x000fe4000780c0ff */
[----:B----4-:R-:W-:Y:S04]  /*53b0*/  ISETP.NE.U32.AND P1, PT, R2, RZ, PT ;  /* 0x000000ff0200720c */ /* 0x010fe80003f25070 */
[----:B------:R-:W-:Y:S04]  /*53c0*/  ISETP.NE.AND.EX P1, PT, R3, RZ, PT, P1 ;  /* 0x000000ff0300720c */ /* 0x000fe80003f25310 */
[----:B------:R-:W-:Y:S03]  /*53d0*/  PLOP3.LUT P1, PT, P1, PT, PT, 0x8, 0x80 ;  /* 0x000000000080781c */ /* 0x000fe60000f2e170 */
[----:B------:R-:W-:Y:S11]  /*53e0*/  @P0 FSETP.EQ.AND P1, PT, R27, RZ, PT ;  /* 0x000000ff1b00020b */ /* 0x000ff60003f22000 */
[----:B------:R-:W-:Y:S02]  /*53f0*/  @!UPT UIADD3 URZ, UPT, UPT, URZ, URZ, URZ ;  /* 0x000000fffffff290 */ /* 0x000fe4000fffe0ff */
.L_x_97:
[----:B------:R-:W-:Y:S01]  /*5400*/  ULEA UR4, UR12, UR29, 0x3 ;  /* 0x0000001d0c047291 */ /* 0x000fe2000f8e18ff */
[----:B-1----:R-:W-:Y:S02]  /*5410*/  SHF.L.U32 R9, R15, 0x1f, RZ ;  /* 0x0000001f0f097819 */ /* 0x002fe400000006ff */
[----:B------:R-:W-:Y:S04]  /*5420*/  ELECT P0, URZ, PT ;  /* 0x0000000000ff782f */ /* 0x000fe80003800000 */
[----:B------:R-:W-:Y:S02]  /*5430*/  PLOP3.LUT P1, PT, P1, P0, PT, 0xf2, 0x2f ;  /* 0x00000000002f781c */ /* 0x000fe40000f21e72 */
[----:B------:R-:W1:Y:S11]  /*5440*/  SYNCS.PHASECHK.TRANS64.TRYWAIT P2, [UR4+0x98], R9 ;  /* 0x00009809ff0075a7 */ /* 0x000e760008041104 */
[----:B------:R-:W-:Y:S05]  /*5450*/  @!P1 IADD3 R8, P0, PT, R16, 0x580, RZ ;  /* 0x0000058010089810 */ /* 0x000fea0007f1e0ff */
[----:B------:R-:W-:Y:S01]  /*5460*/  @!P1 IMAD.X R6, RZ, RZ, R17, P0 ;  /* 0x000000ffff069224 */ /* 0x000fe200000e0611 */
[----:B-1----:R-:W-:Y:S07]  /*5470*/  @!P2 BRA `(.L_x_98) ;  /* 0x000000380080a947 */ /* 0x002fee0003800000 */
.L_x_180:
[----:B------:R-:W-:Y:S01]  /*5480*/  @!P1 R2UR UR6, R6 ;  /* 0x00000000060692ca */ /* 0x000fe200000e0000 */
[----:B------:R-:W-:Y:S01]  /*5490*/  UIADD3 UR5, UPT, UPT, UR12, 0x1, URZ ;  /* 0x000000010c057890 */ /* 0x000fe2000fffe0ff */
[----:B------:R-:W-:Y:S01]  /*54a0*/  @!P1 R2UR UR7, R8 ;  /* 0x00000000080792ca */ /* 0x000fe200000e0000 */
[----:B------:R-:W-:Y:S01]  /*54b0*/  UIADD3 UR25, UPT, UPT, UR4, 0x80, URZ ;  /* 0x0000008004197890 */ /* 0x000fe2000fffe0ff */
[----:B-1----:R-:W-:Y:S01]  /*54c0*/  @!P1 IMAD.MOV.U32 R0, RZ, RZ, 0x2000 ;  /* 0x00002000ff009424 */ /* 0x002fe200078e00ff */
[----:B------:R-:W-:Y:S01]  /*54d0*/  UISETP.NE.AND UP0, UPT, UR5, 0x3, UPT ;  /* 0x000000030500788c */ /* 0x000fe2000bf05270 */
[----:B------:R-:W-:Y:S01]  /*54e0*/  VIADD R14, R14, 0x1 ;  /* 0x000000010e0e7836 */ /* 0x000fe20000000000 */
[----:B------:R-:W-:Y:S01]  /*54f0*/  UMOV UR18, 0x0 ;  /* 0x0000000000127882 */ /* 0x000fe20000000000 */
[----:B------:R-:W-:Y:S01]  /*5500*/  UMOV UR19, 0x10000000 ;  /* 0x1000000000137882 */ /* 0x000fe20000000000 */
[----:B------:R-:W-:Y:S02]  /*5510*/  USEL UR21, UR5, URZ, UP0 ;  /* 0x000000ff05157287 */ /* 0x000fe40008000000 */
[----:B------:R-:W-:Y:S02]  /*5520*/  USEL UR9, URZ, 0x1, UP0 ;  /* 0x00000001ff097887 */ /* 0x000fe40008000000 */
[----:B------:R-:W-:Y:S01]  /*5530*/  VOTEU.ALL UP0, P1 ;  /* 0x0000000000ff7886 */ /* 0x000fe20000800000 */
[----:B------:R-:W-:Y:S01]  /*5540*/  IMAD.U32 R9, RZ, RZ, UR6 ;  /* 0x00000006ff097e24 */ /* 0x000fe2000f8e00ff */
[----:B------:R-:W-:Y:S01]  /*5550*/  UMOV UR28, UR36 ;  /* 0x00000024001c7c82 */ /* 0x000fe20008000000 */
[----:B------:R-:W-:Y:S01]  /*5560*/  IMAD.U32 R8, RZ, RZ, UR7 ;  /* 0x00000007ff087e24 */ /* 0x000fe2000f8e00ff */
[----:B------:R-:W-:Y:S01]  /*5570*/  LOP3.LUT R15, R15, UR9, RZ, 0x3c, !PT ;  /* 0x000000090f0f7c12 */ /* 0x000fe2000f8e3cff */
[----:B------:R-:W-:Y:S01]  /*5580*/  @!UP0 ULEA UR5, UR12, UR29, 0xd ;  /* 0x0000001d0c058291 */ /* 0x000fe2000f8e68ff */
[----:B------:R-:W-:Y:S01]  /*5590*/  @!P1 R2UR UR7, R9 ;  /* 0x00000000090792ca */ /* 0x000fe200000e0000 */
[----:B------:R-:W-:Y:S01]  /*55a0*/  @!UP0 UIADD3 UR10, UPT, UPT, UR26, 0x20, URZ ;  /* 0x000000201a0a8890 */ /* 0x000fe2000fffe0ff */
[----:B------:R-:W-:Y:S01]  /*55b0*/  @!P1 R2UR UR6, R8 ;  /* 0x00000000080692ca */ /* 0x000fe200000e0000 */
[----:B------:R-:W-:Y:S01]  /*55c0*/  @!UP0 UIADD3 UR24, UPT, UPT, UR5, 0x200, URZ ;  /* 0x0000020005188890 */ /* 0x000fe2000fffe0ff */
[----:B------:R-:W-:Y:S01]  /*55d0*/  SHF.L.U32 R6, R15, 0x1f, RZ ;  /* 0x0000001f0f067819 */ /* 0x000fe200000006ff */
[----:B------:R-:W-:Y:S01]  /*55e0*/  @!UP0 UIADD3 UR8, UPT, UPT, UR5, 0x1200, URZ ;  /* 0x0000120005088890 */ /* 0x000fe2000fffe0ff */
[----:B------:R-:W-:Y:S01]  /*55f0*/  VOTEU.ALL UP0, P1 ;  /* 0x0000000000ff7886 */ /* 0x000fe20000800000 */
[----:B------:R-:W-:Y:S01]  /*5600*/  UMOV UR11, UR27 ;  /* 0x0000001b000b7c82 */ /* 0x000fe20008000000 */
[----:B------:R-:W-:Y:S01]  /*5610*/  UMOV UR12, UR36 ;  /* 0x00000024000c7c82 */ /* 0x000fe20008000000 */
[----:B------:R-:W-:Y:S01]  /*5620*/  UMOV UR9, UR25 ;  /* 0x0000001900097c82 */ /* 0x000fe20008000000 */
[----:B------:R-:W-:Y:S02]  /*5630*/  UPRMT UR16, UR53, 0x654, UR25 ;  /* 0x0000065435107896 */ /* 0x000fe40008000019 */
[----:B------:R-:W-:Y:S03]  /*5640*/  ULEA UR5, UR21, UR29, 0x3 ;  /* 0x0000001d15057291 */ /* 0x000fe6000f8e18ff */
[----:B------:R1:W-:Y:S01]  /*5650*/  @!UP0 UTMALDG.3D [UR24], [UR6], desc[UR18] ;  /* 0x00001218060085b4 */ /* 0x0003e20008011000 */
[----:B------:R-:W-:Y:S05]  /*5660*/  VOTEU.ALL UP0, P1 ;  /* 0x0000000000ff7886 */ /* 0x000fea0000800000 */
[----:B------:R1:W-:Y:S01]  /*5670*/  @!UP0 UTMALDG.3D [UR8], [UR6], desc[UR18] ;  /* 0x00001208060085b4 */ /* 0x0003e20008011000 */
[----:B------:R1:W-:Y:S01]  /*5680*/  @!P1 SYNCS.ARRIVE.TRANS64.RED.A0TR RZ, [UR4+0x80], R0 ;  /* 0x00008000ffff99a7 */ /* 0x0003e20008300404 */
[----:B------:R-:W-:Y:S01]  /*5690*/  SYNCS.ARRIVE.TRANS64.RED.A1T0 RZ, [UR16], RZ ;  /* 0x000000ffffff79a7 */ /* 0x000fe20008100410 */
[----:B------:R-:W2:Y:S02]  /*56a0*/  SYNCS.PHASECHK.TRANS64.TRYWAIT P0, [UR5+0x98], R6 ;  /* 0x00009806ff0075a7 */ /* 0x000ea40008001105 */
[----:B-12---:R-:W-:Y:S05]  /*56b0*/  @!P0 BRA `(.L_x_99) ;  /* 0x0000003800088947 */ /* 0x006fea0003800000 */
.L_x_182:
[----:B------:R-:W-:Y:S01]  /*56c0*/  UIADD3 UR17, UPT, UPT, UR5, 0x80, URZ ;  /* 0x0000008005117890 */ /* 0x000fe2000fffe0ff */
[----:B-1----:R-:W-:Y:S01]  /*56d0*/  @!P1 IADD3 R6, P0, PT, R16, 0x580, RZ ;  /* 0x0000058010069810 */ /* 0x002fe20007f1e0ff */
[----:B------:R-:W-:Y:S01]  /*56e0*/  UPLOP3.LUT UP3, UPT, UPT, UPT, UPT, 0x80, 0x8 ;  /* 0x000000000008789c */ /* 0x000fe20003f6f070 */
[----:B------:R-:W-:Y:S01]  /*56f0*/  R2UR UR41, R58 ;  /* 0x000000003a2972ca */ /* 0x000fe200000e0000 */
[----:B------:R-:W-:Y:S01]  /*5700*/  UMOV UR24, 0x0 ;  /* 0x0000000000187882 */ /* 0x000fe20000000000 */
[----:B------:R-:W-:Y:S01]  /*5710*/  @!P1 R2UR UR6, R6 ;  /* 0x00000000060692ca */ /* 0x000fe200000e0000 */
[----:B------:R-:W-:Y:S01]  /*5720*/  @!P1 IMAD.X R0, RZ, RZ, R17, P0 ;  /* 0x000000ffff009224 */ /* 0x000fe200000e0611 */
[----:B------:R-:W-:Y:S01]  /*5730*/  UMOV UR25, 0x10000000 ;  /* 0x1000000000197882 */ /* 0x000fe20000000000 */
[----:B------:R-:W-:Y:S01]  /*5740*/  UMOV UR19, UR27 ;  /* 0x0000001b00137c82 */ /* 0x000fe20008000000 */
[----:B------:R-:W-:Y:S01]  /*5750*/  UMOV UR20, UR36 ;  /* 0x0000002400147c82 */ /* 0x000fe20008000000 */
[----:B------:R-:W-:Y:S01]  /*5760*/  UMOV UR11, UR27 ;  /* 0x0000001b000b7c82 */ /* 0x000fe20008000000 */
[----:B------:R-:W-:Y:S01]  /*5770*/  @!P1 R2UR UR4, R0 ;  /* 0x00000000000492ca */ /* 0x000fe200000e0000 */
[----:B------:R-:W-:Y:S01]  /*5780*/  UMOV UR12, UR36 ;  /* 0x00000024000c7c82 */ /* 0x000fe20008000000 */
[----:B------:R-:W-:Y:S01]  /*5790*/  UMOV UR9, UR17 ;  /* 0x0000001100097c82 */ /* 0x000fe20008000000 */
[----:B------:R-:W-:Y:S01]  /*57a0*/  VOTEU.ALL UP0, P1 ;  /* 0x0000000000ff7886 */ /* 0x000fe20000800000 */
[----:B------:R-:W-:Y:S01]  /*57b0*/  R2UR UR28, R59 ;  /* 0x000000003b1c72ca */ /* 0x000fe200000e0000 */
[----:B------:R-:W-:Y:S01]  /*57c0*/  UMOV UR36, UR30 ;  /* 0x0000001e00247c82 */ /* 0x000fe20008000000 */
[----:B------:R-:W-:Y:S01]  /*57d0*/  ISETP.NE.AND P0, PT, R14, 0x2, PT ;  /* 0x000000020e00780c */ /* 0x000fe20003f05270 */
[----:B------:R-:W-:Y:S01]  /*57e0*/  IMAD.U32 R8, RZ, RZ, UR6 ;  /* 0x00000006ff087e24 */ /* 0x000fe2000f8e00ff */
[----:B------:R-:W-:Y:S02]  /*57f0*/  @!UP0 UIADD3 UR18, UPT, UPT, UR26, 0x10, URZ ;  /* 0x000000101a128890 */ /* 0x000fe4000fffe0ff */
[----:B------:R-:W-:Y:S01]  /*5800*/  @!UP0 UIADD3 UR10, UPT, UPT, UR26, 0x30, URZ ;  /* 0x000000301a0a8890 */ /* 0x000fe2000fffe0ff */
[----:B------:R-:W-:Y:S02]  /*5810*/  SEL R0, RZ, 0x1, P0 ;  /* 0x00000001ff007807 */ /* 0x000fe40000000000 */
[----:B------:R-:W-:Y:S01]  /*5820*/  IMAD.U32 R9, RZ, RZ, UR4 ;  /* 0x00000004ff097e24 */ /* 0x000fe2000f8e00ff */
[----:B------:R-:W-:Y:S01]  /*5830*/  @!P1 R2UR UR6, R8 ;  /* 0x00000000080692ca */ /* 0x000fe200000e0000 */
[----:B------:R-:W-:Y:S01]  /*5840*/  @!UP0 ULEA UR4, UR21, UR29, 0xd ;  /* 0x0000001d15048291 */ /* 0x000fe2000f8e68ff */
[----:B------:R-:W-:Y:S02]  /*5850*/  LOP3.LUT R13, R13, R0, RZ, 0x3c, !PT ;  /* 0x000000000d0d7212 */ /* 0x000fe400078e3cff */
[----:B------:R-:W-:Y:S01]  /*5860*/  @!P1 R2UR UR7, R9 ;  /* 0x00000000090792ca */ /* 0x000fe200000e0000 */
[----:B------:R-:W-:Y:S01]  /*5870*/  @!UP0 UIADD3 UR16, UPT, UPT, UR4, 0x200, URZ ;  /* 0x0000020004108890 */ /* 0x000fe2000fffe0ff */
[----:B------:R-:W-:Y:S01]  /*5880*/  SEL R14, R14, RZ, P0 ;  /* 0x000000ff0e0e7207 */ /* 0x000fe20000000000 */
[----:B------:R-:W-:Y:S01]  /*5890*/  @!UP0 UIADD3 UR8, UPT, UPT, UR4, 0x1200, URZ ;  /* 0x0000120004088890 */ /* 0x000fe2000fffe0ff */
[----:B------:R-:W-:Y:S01]  /*58a0*/  VOTEU.ALL UP0, P1 ;  /* 0x0000000000ff7886 */ /* 0x000fe20000800000 */
[----:B------:R-:W-:Y:S08]  /*58b0*/  UPRMT UR4, UR53, 0x654, UR17 ;  /* 0x0000065435047896 */ /* 0x000ff00008000011 */
[----:B------:R1:W-:Y:S01]  /*58c0*/  @!UP0 UTMALDG.3D [UR16], [UR6], desc[UR24] ;  /* 0x00001810060085b4 */ /* 0x0003e20008011000 */
[----:B------:R-:W-:Y:S05]  /*58d0*/  VOTEU.ALL UP0, P1 ;  /* 0x0000000000ff7886 */ /* 0x000fea0000800000 */
[----:B------:R2:W-:Y:S01]  /*58e0*/  @!UP0 UTMALDG.3D [UR8], [UR6], desc[UR24] ;  /* 0x00001808060085b4 */ /* 0x0005e20008011000 */
[----:B------:R3:W-:Y:S01]  /*58f0*/  @!P1 SYNCS.ARRIVE.TRANS64.RED.A0TR RZ, [UR5+0x80], R7 ;  /* 0x00008007ffff99a7 */ /* 0x0007e20008300405 */
[----:B------:R-:W-:Y:S01]  /*5900*/  SYNCS.ARRIVE.TRANS64.RED.A1T0 RZ, [UR4], RZ ;  /* 0x000000ffffff79a7 */ /* 0x000fe20008100404 */
[----:B------:R-:W-:Y:S02]  /*5910*/  UIADD3 UR4, UPT, UPT, UR21, 0x1, URZ ;  /* 0x0000000115047890 */ /* 0x000fe4000fffe0ff */
[----:B------:R-:W-:Y:S02]  /*5920*/  UIADD3 UR21, UPT, UPT, UR13, UR41, URZ ;  /* 0x000000290d157290 */ /* 0x000fe4000fffe0ff */
[----:B------:R-:W-:Y:S04]  /*5930*/  UISETP.NE.AND UP0, UPT, UR4, 0x3, UPT ;  /* 0x000000030400788c */ /* 0x000fe8000bf05270 */
[----:B------:R-:W-:Y:S02]  /*5940*/  USEL UR5, URZ, 0x1, UP0 ;  /* 0x00000001ff057887 */ /* 0x000fe40008000000 */
[----:B-1----:R-:W-:Y:S04]  /*5950*/  UIADD3 UR20, UPT, UPT, UR14, UR28, URZ ;  /* 0x0000001c0e147290 */ /* 0x002fe8000fffe0ff */
[----:B------:R-:W-:Y:S01]  /*5960*/  LOP3.LUT R15, R15, UR5, RZ, 0x3c, !PT ;  /* 0x000000050f0f7c12 */ /* 0x000fe2000f8e3cff */
[----:B--2---:R-:W-:Y:S01]  /*5970*/  USEL UR12, UR4, URZ, UP0 ;  /* 0x000000ff040c7287 */ /* 0x004fe20008000000 */
[----:B------:R-:W-:Y:S11]  /*5980*/  BRA.U UP1, `(.L_x_100) ;  /* 0xfffffff101b47547 */ /* 0x000ff6000b83ffff */
[----:B------:R-:W-:Y:S01]  /*5990*/  UIADD3 UR29, UPT, UPT, UR29, 0x98, URZ ;  /* 0x000000981d1d7890 */ /* 0x000fe2000fffe0ff */
[----:B----4-:R-:W-:-:S03]  /*59a0*/  SHF.L.U32 R3, R15, 0x1f, RZ ;  /* 0x0000001f0f037819 */ /* 0x010fc600000006ff */
[----:B------:R-:W-:-:S09]  /*59b0*/  ULEA UR4, UR12, UR29, 0x3 ;  /* 0x0000001d0c047291 */ /* 0x000fd2000f8e18ff */
[----:B------:R-:W1:Y:S02]  /*59c0*/  SYNCS.PHASECHK.TRANS64.TRYWAIT P0, [UR4], R3 ;  /* 0x00000003ff0075a7 */ /* 0x000e640008001104 */
[----:B-1----:R-:W-:Y:S05]  /*59d0*/  @!P0 BRA `(.L_x_101) ;  /* 0x0000003400588947 */ /* 0x002fea0003800000 */
.L_x_184:
        /* <DEDUP_REMOVED lines=9> */
.L_x_186:
        /* <DEDUP_REMOVED lines=8> */
.L_x_103:
[----:B-1----:R1:W2:Y:S02]  /*5af0*/  SYNCS.PHASECHK.TRANS64.TRYWAIT P0, [R0+URZ], R3 ;  /* 0x00000003000075a7 */ /* 0x0022a400080011ff */
[----:B--2---:R-:W-:Y:S05]  /*5b00*/  @!P0 NANOSLEEP.SYNCS 0x989680 ;  /* 0x009896800000895d */ /* 0x004fea0003900000 */
[----:B------:R-:W2:Y:S02]  /*5b10*/  @!P0 SYNCS.PHASECHK.TRANS64 P0, [R0+URZ], R3 ;  /* 0x00000003000085a7 */ /* 0x000ea400080010ff */
[----:B--2---:R-:W-:Y:S05]  /*5b20*/  @P0 EXIT ;  /* 0x000000000000094d */ /* 0x004fea0003800000 */
[----:B------:R-:W-:Y:S05]  /*5b30*/  BRA `(.L_x_103) ;  /* 0xfffffffc00ec7947 */ /* 0x000fea000383ffff */
.L_x_91:
[----:B------:R-:W-:-:S06]  /*5b40*/  UISETP.GE.AND UP0, UPT, UR18, 0x4, UPT ;  /* 0x000000041200788c */ /* 0x000fcc000bf06270 */
[----:B------:R-:W-:-:S13]  /*5b50*/  PLOP3.LUT P0, PT, PT, PT, UP0, 0x80, 0x8 ;  /* 0x000000000008781c */ /* 0x000fda0003f0f008 */
[----:B------:R-:W-:Y:S05]  /*5b60*/  @!P0 EXIT ;  /* 0x000000000000894d */ /* 0x000fea0003800000 */
[----:B------:R-:W-:Y:S01]  /*5b70*/  BAR.SYNC.DEFER_BLOCKING 0x6, 0xa0 ;  /* 0x0182800000007b1d */ /* 0x000fe20000010000 */
[C---:B------:R-:W-:Y:S01]  /*5b80*/  IMAD.SHL.U32 R3, R63.reuse, 0x10, RZ ;  /* 0x000000103f037824 */ /* 0x040fe200078e00ff */
[----:B------:R-:W-:Y:S01]  /*5b90*/  LOP3.LUT R69, R63, 0x60, RZ, 0xc0, !PT ;  /* 0x000000603f457812 */ /* 0x000fe200078ec0ff */
[----:B------:R-:W-:Y:S01]  /*5ba0*/  IMAD.SHL.U32 R5, R57, 0x200, RZ ;  /* 0x0000020039057824 */ /* 0x000fe200078e00ff */
[----:B------:R-:W-:Y:S01]  /*5bb0*/  LOP3.LUT R64, R63, 0x2, RZ, 0xc0, !PT ;  /* 0x000000023f407812 */ /* 0x000fe200078ec0ff */
[----:B------:R-:W-:Y:S01]  /*5bc0*/  IMAD.SHL.U32 R4, R57, 0x200000, RZ ;  /* 0x0020000039047824 */ /* 0x000fe200078e00ff */
[----:B------:R-:W-:Y:S01]  /*5bd0*/  UMOV UR49, 0x400 ;  /* 0x0000040000317882 */ /* 0x000fe20000000000 */
[----:B------:R-:W1:Y:S01]  /*5be0*/  LDCU.64 UR4, c[0x0][0x890] ;  /* 0x00011200ff0477ac */ /* 0x000e620008000a00 */
[----:B------:R-:W2:Y:S01]  /*5bf0*/  LDC.64 R54, c[0x0][0x8b0] ;  /* 0x00022c00ff367b82 */ /* 0x000ea20000000a00 */
[----:B------:R-:W-:Y:S01]  /*5c00*/  LOP3.LUT R68, R3, 0x590, RZ, 0xc0, !PT ;  /* 0x0000059003447812 */ /* 0x000fe200078ec0ff */
[----:B------:R-:W-:Y:S01]  /*5c10*/  IMAD.SHL.U32 R2, R63, 0x2, RZ ;  /* 0x000000023f027824 */ /* 0x000fe200078e00ff */
[----:B------:R-:W-:Y:S01]  /*5c20*/  ULEA UR49, UR53, UR49, 0x18 ;  /* 0x0000003135317291 */ /* 0x000fe2000f8ec0ff */
[----:B------:R-:W-:Y:S01]  /*5c30*/  LOP3.LUT R3, R3, 0x60, RZ, 0xc0, !PT ;  /* 0x0000006003037812 */ /* 0x000fe200078ec0ff */
[C---:B------:R-:W-:Y:S01]  /*5c40*/  IMAD.U32 R23, R63.reuse, 0x10000, RZ ;  /* 0x000100003f177824 */ /* 0x040fe200078e00ff */
[----:B------:R-:W-:Y:S01]  /*5c50*/  LOP3.LUT R63, R63, 0x4, RZ, 0xc0, !PT ;  /* 0x000000043f3f7812 */ /* 0x000fe200078ec0ff */
[----:B------:R-:W-:Y:S01]  /*5c60*/  HFMA2 R66, -RZ, RZ, 0, 0 ;  /* 0x00000000ff427431 */ /* 0x000fe200000001ff */
[----:B------:R-:W3:Y:S01]  /*5c70*/  LDC.64 R52, c[0x0][0x8a8] ;  /* 0x00022a00ff347b82 */ /* 0x000ee20000000a00 */
[----:B------:R-:W-:Y:S01]  /*5c80*/  LOP3.LUT R4, R4, 0x200000, RZ, 0xc0, !PT ;  /* 0x0020000004047812 */ /* 0x000fe200078ec0ff */
[----:B------:R-:W-:Y:S01]  /*5c90*/  IMAD.MOV.U32 R22, RZ, RZ, RZ ;  /* 0x000000ffff167224 */ /* 0x000fe200078e00ff */
[----:B------:R-:W-:Y:S01]  /*5ca0*/  LOP3.LUT R68, R68, 0x200, R5, 0xf8, !PT ;  /* 0x0000020044447812 */ /* 0x000fe200078ef805 */
[----:B------:R-:W-:Y:S01]  /*5cb0*/  IMAD.MOV.U32 R62, RZ, RZ, RZ ;  /* 0x000000ffff3e7224 */ /* 0x000fe200078e00ff */
[----:B------:R-:W-:Y:S01]  /*5cc0*/  LOP3.LUT R3, R3, 0xc, R2, 0xf8, !PT ;  /* 0x0000000c03037812 */ /* 0x000fe200078ef802 */
[----:B------:R-:W-:Y:S01]  /*5cd0*/  IMAD.MOV.U32 R65, RZ, RZ, RZ ;  /* 0x000000ffff417224 */ /* 0x000fe200078e00ff */
[----:B------:R-:W-:Y:S01]  /*5ce0*/  IADD3 R67, PT, PT, -R63, 0x2, RZ ;  /* 0x000000023f437810 */ /* 0x000fe20007ffe1ff */
[----:B------:R-:W4:Y:S01]  /*5cf0*/  LDS R0, [UR49+0x170] ;  /* 0x00017031ff007984 */ /* 0x000f220008000800 */
[----:B-1----:R-:W-:Y:S01]  /*5d00*/  IMAD.U32 R71, RZ, RZ, UR4 ;  /* 0x00000004ff477e24 */ /* 0x002fe2000f8e00ff */
[----:B------:R-:W-:Y:S01]  /*5d10*/  UIADD3 UR4, UPT, UPT, UR49, 0x200, URZ ;  /* 0x0000020031047890 */ /* 0x000fe2000fffe0ff */
[----:B------:R-:W-:Y:S01]  /*5d20*/  LOP3.LUT R23, R4, 0x400000, R23, 0xf8, !PT ;  /* 0x0040000004177812 */ /* 0x000fe200078ef817 */
[----:B------:R-:W-:Y:S01]  /*5d30*/  IMAD.U32 R70, RZ, RZ, UR5 ;  /* 0x00000005ff467e24 */ /* 0x000fe2000f8e00ff */
[----:B------:R-:W-:Y:S01]  /*5d40*/  LOP3.LUT R68, R68, R3, RZ, 0xfc, !PT ;  /* 0x0000000344447212 */ /* 0x000fe200078efcff */
[----:B------:R-:W-:Y:S01]  /*5d50*/  IMAD.MOV R64, RZ, RZ, -R64 ;  /* 0x000000ffff407224 */ /* 0x000fe200078e0a40 */
[----:B------:R-:W1:Y:S01]  /*5d60*/  LDCU UR61, c[0x0][0x370] ;  /* 0x00006e00ff3d77ac */ /* 0x000e620008000800 */
[----:B------:R-:W-:Y:S01]  /*5d70*/  MOV R72, UR4 ;  /* 0x0000000400487c02 */ /* 0x000fe20008000f00 */
[----:B------:R-:W-:Y:S01]  /*5d80*/  IMAD.MOV R63, RZ, RZ, -R63 ;  /* 0x000000ffff3f7224 */ /* 0x000fe200078e0a3f */
[----:B------:R-:W-:Y:S01]  /*5d90*/  LEA R68, R68, UR4, 0x2 ;  /* 0x0000000444447c11 */ /* 0x000fe2000f8e10ff */
[----:B------:R-:W-:Y:S01]  /*5da0*/  IMAD.SHL.U32 R67, R67, 0x10, RZ ;  /* 0x0000001043437824 */ /* 0x000fe200078e00ff */
[----:B------:R-:W-:Y:S01]  /*5db0*/  UMOV UR52, 0x1 ;  /* 0x0000000100347882 */ /* 0x000fe20000000000 */
[----:B------:R-:W1:Y:S01]  /*5dc0*/  LDCU UR43, c[0x0][0xb0c] ;  /* 0x00016180ff2b77ac */ /* 0x000e620008000800 */
[----:B------:R-:W1:Y:S01]  /*5dd0*/  LDCU UR39, c[0x0][0xb30] ;  /* 0x00016600ff2777ac */ /* 0x000e620008000800 */
[----:B------:R-:W1:Y:S01]  /*5de0*/  LDCU.64 UR54, c[0x0][0x888] ;  /* 0x00011100ff3677ac */ /* 0x000e620008000a00 */
[----:B------:R-:W1:Y:S01]  /*5df0*/  LDCU.64 UR40, c[0x0][0xb28] ;  /* 0x00016500ff2877ac */ /* 0x000e620008000a00 */
[----:B------:R-:W1:Y:S01]  /*5e00*/  LDCU.128 UR56, c[0x0][0xb10] ;  /* 0x00016200ff3877ac */ /* 0x000e620008000c00 */
[----:B------:R-:W1:Y:S01]  /*5e10*/  LDCU UR60, c[0x0][0x374] ;  /* 0x00006e80ff3c77ac */ /* 0x000e620008000800 */
[----:B------:R-:W-:Y:S01]  /*5e20*/  UMOV UR48, URZ ;  /* 0x000000ff00307c82 */ /* 0x000fe20008000000 */
[----:B------:R-:W-:Y:S01]  /*5e30*/  UMOV UR51, URZ ;  /* 0x000000ff00337c82 */ /* 0x000fe20008000000 */
[----:B------:R-:W-:Y:S01]  /*5e40*/  UMOV UR50, URZ ;  /* 0x000000ff00327c82 */ /* 0x000fe20008000000 */
[----:B-1234-:R-:W-:-:S07]  /*5e50*/  IADD3 R23, PT, PT, R0, R23, RZ ;  /* 0x0000001700177210 */ /* 0x01efce0007ffe0ff */
.L_x_134:
[C---:B------:R-:W-:Y:S02]  /*5e60*/  LEA R3, R62.reuse, UR49, 0x3 ;  /* 0x000000313e037c11 */ /* 0x040fe4000f8e18ff */
[----:B------:R-:W-:Y:S02]  /*5e70*/  SHF.L.U32 R0, R65, 0x1f, RZ ;  /* 0x0000001f41007819 */ /* 0x000fe400000006ff */
[----:B-1----:R-:W-:Y:S02]  /*5e80*/  LEA R5, R62, UR49, 0x4 ;  /* 0x000000313e057c11 */ /* 0x002fe4000f8e20ff */
[----:B------:R-:W1:Y:S02]  /*5e90*/  SYNCS.PHASECHK.TRANS64.TRYWAIT P0, [R3+URZ+0xc0], R0 ;  /* 0x0000c000030075a7 */ /* 0x000e6400080011ff */
[----:B-1----:R-:W-:Y:S05]  /*5ea0*/  @!P0 BRA `(.L_x_104) ;  /* 0x0000003000548947 */ /* 0x002fea0003800000 */
.L_x_187:
[----:B------:R-:W2:Y:S01]  /*5eb0*/  LDS.128 R4, [R5+0x150] ;  /* 0x0001500005047984 */ /* 0x000ea20000000c00 */
[----:B------:R-:W-:Y:S01]  /*5ec0*/  UISETP.GE.AND UP0, UPT, UR42, 0x1, UPT ;  /* 0x000000012a00788c */ /* 0x000fe2000bf06270 */
[----:B------:R-:W-:Y:S01]  /*5ed0*/  @!PT LDS RZ, [RZ] ;  /* 0x00000000fffff984 */ /* 0x000fe20000000800 */
[----:B------:R-:W-:Y:S01]  /*5ee0*/  @!PT LDS RZ, [RZ] ;  /* 0x00000000fffff984 */ /* 0x000fe20000000800 */
[----:B------:R-:W-:Y:S01]  /*5ef0*/  @!PT LDS RZ, [RZ] ;  /* 0x00000000fffff984 */ /* 0x000fe20000000800 */
[----:B------:R-:W-:Y:S01]  /*5f00*/  @!PT LDS RZ, [RZ] ;  /* 0x00000000fffff984 */ /* 0x000fe20000000800 */
[----:B------:R3:W-:Y:S06]  /*5f10*/  MEMBAR.ALL.CTA ;  /* 0x0000000000007992 */ /* 0x0007ec0000008000 */
[----:B---3--:R-:W3:Y:S01]  /*5f20*/  FENCE.VIEW.ASYNC.S ;  /* 0x00000000000073c6 */ /* 0x008ee20000000000 */
[----:B--2---:R-:W-:Y:S11]  /*5f30*/  LOP3.LUT P0, RZ, R6, 0x1, RZ, 0xc0, !PT ;  /* 0x0000000106ff7812 */ /* 0x004ff6000780c0ff */
[----:B------:R-:W-:Y:S02]  /*5f40*/  @!UPT UIADD3 URZ, UPT, UPT, URZ, URZ, URZ ;  /* 0x000000fffffff290 */ /* 0x000fe4000fffe0ff */
[----:B---3--:R-:W-:Y:S01]  /*5f50*/  VOTEU.ANY UP1, P0 ;  /* 0x0000000000ff7886 */ /* 0x008fe20000020100 */
[----:B------:R-:W-:Y:S01]  /*5f60*/  PLOP3.LUT P0, PT, PT, PT, UP1, 0x80, 0x8 ;  /* 0x000000000008781c */ /* 0x000fe20003f0f018 */
[----:B------:R-:W-:Y:S11]  /*5f70*/  UP2UR UR63, UPR, URZ, 0x2 ;  /* 0x00000002ff3f7883 */ /* 0x000ff60008000000 */
[----:B------:R-:W-:Y:S01]  /*5f80*/  @!UPT UIADD3 URZ, UPT, UPT, URZ, URZ, URZ ;  /* 0x000000fffffff290 */ /* 0x000fe2000fffe0ff */
[----:B-1----:R-:W-:Y:S02]  /*5f90*/  @P0 SHF.R.U32.HI R0, RZ, 0x10, R5 ;  /* 0x00000010ff000819 */ /* 0x002fe40000011605 */
        /* <DEDUP_REMOVED lines=12> */
[----:B------:R-:W2:Y:S01]  /*6060*/  LDCU UR12, c[0x0][0xb20] ;  /* 0x00016400ff0c77ac */ /* 0x000ea20008000800 */
[----:B------:R-:W-:Y:S02]  /*6070*/  UIMAD.WIDE.U32 UR4, UR60, UR59, URZ ;  /* 0x0000003b3c0472a5 */ /* 0x000fe4000f8e00ff */
[----:B------:R-:W-:Y:S02]  /*6080*/  UIMAD.WIDE.U32 UR6, UR61, UR56, URZ ;  /* 0x000000383d0672a5 */ /* 0x000fe4000f8e00ff */
[----:B------:R-:W-:Y:S02]  /*6090*/  UISETP.NE.AND UP0, UPT, UR58, 0x1, UPT ;  /* 0x000000013a00788c */ /* 0x000fe4000bf05270 */
[----:B------:R-:W-:Y:S02]  /*60a0*/  UIMAD.WIDE.U32 UR8, UR37, UR59, URZ ;  /* 0x0000003b250872a5 */ /* 0x000fe4000f8e00ff */
[----:B------:R-:W-:Y:S02]  /*60b0*/  UIMAD.WIDE.U32 UR10, UR38, UR56, URZ ;  /* 0x00000038260a72a5 */ /* 0x000fe4000f8e00ff */
[----:B------:R-:W-:Y:S02]  /*60c0*/  UISETP.NE.AND UP1, UPT, UR43, 0x1, UPT ;  /* 0x000000012b00788c */ /* 0x000fe4000bf25270 */
[----:B------:R-:W-:Y:S01]  /*60d0*/  UISETP.NE.AND UP2, UPT, UR42, 0x1, UPT ;  /* 0x000000012a00788c */ /* 0x000fe2000bf45270 */
[----:B------:R-:W-:Y:S02]  /*60e0*/  UMOV UR4, UR5 ;  /* 0x0000000500047c82 */ /* 0x000fe40008000000 */
[----:B--2---:R-:W-:Y:S03]  /*60f0*/  USHF.R.U32.HI UR5, URZ, UR12, UR4 ;  /* 0x0000000cff057299 */ /* 0x004fe60008011604 */
[----:B------:R-:W-:Y:S02]  /*6100*/  UMOV UR4, UR7 ;  /* 0x0000000700047c82 */ /* 0x000fe40008000000 */
[----:B------:R-:W-:Y:S02]  /*6110*/  USHF.R.U32.HI UR7, URZ, UR57, UR4 ;  /* 0x00000039ff077299 */ /* 0x000fe40008011604 */
[----:B------:R-:W-:Y:S02]  /*6120*/  USEL UR4, UR60, UR5, !UP0 ;  /* 0x000000053c047287 */ /* 0x000fe4000c000000 */
[----:B------:R-:W-:Y:S01]  /*6130*/  USEL UR7, UR61, UR7, !UP1 ;  /* 0x000000073d077287 */ /* 0x000fe2000c800000 */
[----:B------:R-:W-:Y:S01]  /*6140*/  UMOV UR5, UR9 ;  /* 0x0000000900057c82 */ /* 0x000fe20008000000 */
[----:B------:R-:W-:Y:S02]  /*6150*/  UIMAD.WIDE.U32 UR8, UR4, UR40, URZ ;  /* 0x00000028040872a5 */ /* 0x000fe4000f8e00ff */
[----:B------:R-:W-:Y:S03]  /*6160*/  USHF.R.U32.HI UR6, URZ, UR12, UR5 ;  /* 0x0000000cff067299 */ /* 0x000fe60008011605 */
[----:B------:R-:W-:Y:S01]  /*6170*/  UMOV UR5, UR11 ;  /* 0x0000000b00057c82 */ /* 0x000fe20008000000 */
[----:B------:R-:W-:Y:S02]  /*6180*/  UIMAD.WIDE.U32 UR10, UR7, UR40, URZ ;  /* 0x00000028070a72a5 */ /* 0x000fe4000f8e00ff */
[----:B------:R-:W-:Y:S02]  /*6190*/  USHF.R.U32.HI UR12, URZ, UR57, UR5 ;  /* 0x00000039ff0c7299 */ /* 0x000fe40008011605 */
[----:B------:R-:W-:Y:S01]  /*61a0*/  USEL UR6, UR37, UR6, !UP0 ;  /* 0x0000000625067287 */ /* 0x000fe2000c000000 */
[----:B------:R-:W-:Y:S02]  /*61b0*/  UMOV UR5, UR9 ;  /* 0x0000000900057c82 */ /* 0x000fe40008000000 */
[----:B------:R-:W-:Y:S01]  /*61c0*/  UMOV UR10, UR11 ;  /* 0x0000000b000a7c82 */ /* 0x000fe20008000000 */
[----:B------:R-:W-:Y:S02]  /*61d0*/  @UP2 USHF.R.U32.HI UR4, URZ, UR41, UR5 ;  /* 0x00000029ff042299 */ /* 0x000fe40008011605 */
[----:B------:R-:W-:Y:S02]  /*61e0*/  @UP2 USHF.R.U32.HI UR7, URZ, UR41, UR10 ;  /* 0x00000029ff072299 */ /* 0x000fe4000801160a */
[----:B------:R-:W-:Y:S02]  /*61f0*/  UIMAD UR4, UR42, UR4, URZ ;  /* 0x000000042a0472a4 */ /* 0x000fe4000f8e02ff */
[----:B------:R-:W-:Y:S02]  /*6200*/  UIMAD.WIDE.U32 UR10, UR6, UR40, URZ ;  /* 0x00000028060a72a5 */ /* 0x000fe4000f8e00ff */
[----:B------:R-:W-:Y:S02]  /*6210*/  USEL UR5, UR38, UR12, !UP1 ;  /* 0x0000000c26057287 */ /* 0x000fe4000c800000 */
[----:B------:R-:W-:Y:S02]  /*6220*/  UIMAD UR8, UR42, UR7, URZ ;  /* 0x000000072a0872a4 */ /* 0x000fe4000f8e02ff */
[----:B------:R-:W-:Y:S03]  /*6230*/  UISETP.GE.AND UP0, UPT, UR6, UR4, UPT ;  /* 0x000000040600728c */ /* 0x000fe6000bf06270 */
[----:B------:R-:W-:Y:S01]  /*6240*/  UMOV UR4, UR11 ;  /* 0x0000000b00047c82 */ /* 0x000fe20008000000 */
[----:B------:R-:W-:Y:S02]  /*6250*/  UISETP.GE.OR UP0, UPT, UR5, UR8, UP0 ;  /* 0x000000080500728c */ /* 0x000fe40008706670 */
[----:B------:R-:W-:Y:S02]  /*6260*/  USHF.R.U32.HI UR4, URZ, UR41, UR4 ;  /* 0x00000029ff047299 */ /* 0x000fe40008011604 */
[----:B------:R-:W-:Y:S02]  /*6270*/  UIMAD.WIDE.U32 UR8, UR5, UR40, URZ ;  /* 0x00000028050872a5 */ /* 0x000fe4000f8e00ff */
[----:B------:R-:W-:Y:S02]  /*6280*/  USEL UR11, UR6, UR4, !UP2 ;  /* 0x00000004060b7287 */ /* 0x000fe4000d000000 */
[----:B------:R-:W-:Y:S02]  /*6290*/  UIADD3 UR8, UPT, UPT, -UR5, URZ, URZ ;  /* 0x000000ff05087290 */ /* 0x000fe4000fffe1ff */
[----:B------:R-:W-:Y:S01]  /*62a0*/  UIADD3 UR10, UPT, UPT, -UR11, URZ, URZ ;  /* 0x000000ff0b0a7290 */ /* 0x000fe2000fffe1ff */
[----:B------:R-:W-:Y:S01]  /*62b0*/  @!UP0 UMOV UR4, UR9 ;  /* 0x0000000900048c82 */ /* 0x000fe20008000000 */
[----:B------:R-:W-:Y:S02]  /*62c0*/  UIADD3 UR9, UPT, UPT, -UR6, URZ, URZ ;  /* 0x000000ff06097290 */ /* 0x000fe4000fffe1ff */
[----:B------:R-:W-:Y:S02]  /*62d0*/  @!UP0 USHF.R.U32.HI UR4, URZ, UR41, UR4 ;  /* 0x00000029ff048299 */ /* 0x000fe40008011604 */
[----:B------:R-:W-:Y:S02]  /*62e0*/  UIMAD UR10, UR42, UR10, UR6 ;  /* 0x0000000a2a0a72a4 */ /* 0x000fe4000f8e0206 */
[----:B------:R-:W-:Y:S04]  /*62f0*/  @!UP0 USEL UR4, UR5, UR4, !UP2 ;  /* 0x0000000405048287 */ /* 0x000fe8000d000000 */
[----:B------:R-:W-:Y:S02]  /*6300*/  @!UP0 UIMAD UR10, UR7, UR10, UR4 ;  /* 0x0000000a070a82a4 */ /* 0x000fe4000f8e0204 */
[----:B------:R-:W-:Y:S02]  /*6310*/  @!UP0 UIADD3 UR11, UPT, UPT, UR11, -UR4, URZ ;  /* 0x800000040b0b8290 */ /* 0x000fe4000fffe0ff */
[----:B------:R-:W-:Y:S02]  /*6320*/  UIMAD UR7, UR43, UR8, UR38 ;  /* 0x000000082b0772a4 */ /* 0x000fe4000f8e0226 */
[----:B------:R-:W-:Y:S02]  /*6330*/  @!UP0 UIMAD UR6, UR11, UR42, UR5 ;  /* 0x0000002a0b0682a4 */ /* 0x000fe4000f8e0205 */
[----:B------:R-:W-:Y:S01]  /*6340*/  UIMAD UR4, UR58, UR9, UR37 ;  /* 0x000000093a0472a4 */ /* 0x000fe2000f8e0225 */
[----:B------:R-:W-:Y:S02]  /*6350*/  @!UP0 UMOV UR5, UR10 ;  /* 0x0000000a00058c82 */ /* 0x000fe40008000000 */
[----:B------:R-:W-:Y:S02]  /*6360*/  UIMAD UR38, UR5, UR43, UR7 ;  /* 0x0000002b052672a4 */ /* 0x000fe4000f8e0207 */
[----:B------:R-:W-:Y:S11]  /*6370*/  UIMAD UR37, UR6, UR58, UR4 ;  /* 0x0000003a062572a4 */ /* 0x000ff6000f8e0204 */
[----:B------:R-:W-:Y:S01]  /*6380*/  @!UPT UIADD3 URZ, UPT, UPT, URZ, URZ, URZ ;  /* 0x000000fffffff290 */ /* 0x000fe2000fffe0ff */
.L_x_105:
[----:B------:R-:W-:Y:S01]  /*6390*/  UISETP.NE.AND UP0, UPT, UR39, 0x1, UPT ;  /* 0x000000012700788c */ /* 0x000fe2000bf05270 */
[----:B------:R-:W-:Y:S01]  /*63a0*/  R2UR UR11, R72 ;  /* 0x00000000480b72ca */ /* 0x000fe200000e0000 */
[----:B------:R-:W-:Y:S01]  /*63b0*/  USHF.L.U32 UR46, UR20, 0x6, URZ ;  /* 0x00000006142e7899 */ /* 0x000fe200080006ff */
[----:B------:R-:W-:Y:S01]  /*63c0*/  IADD3 R62, PT, PT, R62, 0x1, RZ ;  /* 0x000000013e3e7810 */ /* 0x000fe20007ffe0ff */
[----:B------:R-:W-:Y:S07]  /*63d0*/  USHF.L.U32 UR45, UR21, 0x6, URZ ;  /* 0x00000006152d7899 */ /* 0x000fee00080006ff */
[----:B------:R-:W2:Y:S01]  /*63e0*/  @!UP0 LDCU.128 UR12, c[0x0][0xb10] ;  /* 0x00016200ff0c87ac */ /* 0x000ea20008000c00 */
[----:B------:R-:W3:Y:S01]  /*63f0*/  @!UP0 LDCU UR5, c[0x0][0xb0c] ;  /* 0x00016180ff0587ac */ /* 0x000ee20008000800 */
[----:B------:R-:W4:Y:S01]  /*6400*/  @!UP0 LDCU UR10, c[0x0][0xb20] ;  /* 0x00016400ff0a87ac */ /* 0x000f220008000800 */
[----:B--2---:R-:W-:Y:S02]  /*6410*/  UIMAD.WIDE.U32 UR8, UR38, UR12, URZ ;  /* 0x0000000c260872a5 */ /* 0x004fe4000f8e00ff */
[----:B------:R-:W-:Y:S02]  /*6420*/  UIMAD.WIDE.U32 UR6, UR37, UR15, URZ ;  /* 0x0000000f250672a5 */ /* 0x000fe4000f8e00ff */
[----:B------:R-:W-:Y:S03]  /*6430*/  @!UP0 UISETP.NE.AND UP1, UPT, UR14, 0x1, UPT ;  /* 0x000000010e00888c */ /* 0x000fe6000bf25270 */
[----:B------:R-:W-:Y:S01]  /*6440*/  @!UP0 UMOV UR4, UR9 ;  /* 0x0000000900048c82 */ /* 0x000fe20008000000 */
[----:B---3--:R-:W-:Y:S02]  /*6450*/  @!UP0 UISETP.NE.AND UP2, UPT, UR5, 0x1, UPT ;  /* 0x000000010500888c */ /* 0x008fe4000bf45270 */
[----:B------:R-:W-:Y:S01]  /*6460*/  @!UP0 USHF.R.U32.HI UR4, URZ, UR13, UR4 ;  /* 0x0000000dff048299 */ /* 0x000fe20008011604 */
[----:B------:R-:W-:Y:S02]  /*6470*/  @!UP0 UMOV UR6, UR7 ;  /* 0x0000000700068c82 */ /* 0x000fe40008000000 */
[----:B----4-:R-:W-:Y:S02]  /*6480*/  @!UP0 USHF.R.U32.HI UR6, URZ, UR10, UR6 ;  /* 0x0000000aff068299 */ /* 0x010fe40008011606 */
[----:B------:R-:W-:Y:S02]  /*6490*/  @!UP0 USEL UR7, UR38, UR4, !UP2 ;  /* 0x0000000426078287 */ /* 0x000fe4000d000000 */
[----:B------:R-:W-:Y:S04]  /*64a0*/  @!UP0 USEL UR6, UR37, UR6, !UP1 ;  /* 0x0000000625068287 */ /* 0x000fe8000c800000 */
[----:B------:R-:W-:Y:S02]  /*64b0*/  @!UP0 UIADD3 UR4, UPT, UPT, -UR7, UR6, URZ ;  /* 0x0000000607048290 */ /* 0x000fe4000fffe1ff */
[----:B------:R-:W-:Y:S02]  /*64c0*/  @!UP0 UIADD3 UR6, UPT, UPT, UR7, -UR6, URZ ;  /* 0x8000000607068290 */ /* 0x000fe4000fffe0ff */
[----:B------:R-:W-:Y:S02]  /*64d0*/  @!UP0 UIMAD UR38, UR4, UR5, UR38 ;  /* 0x00000005042682a4 */ /* 0x000fe4000f8e0226 */
[----:B------:R-:W-:Y:S02]  /*64e0*/  @!UP0 UIMAD UR37, UR6, UR14, UR37 ;  /* 0x0000000e062582a4 */ /* 0x000fe4000f8e0225 */
[----:B------:R-:W-:Y:S09]  /*64f0*/  ULOP3.LUT UP0, URZ, UR11, 0x1b0, URZ, 0xc0, !UPT ;  /* 0x000001b00bff7892 */ /* 0x000ff2000f80c0ff */
[----:B------:R-:W-:Y:S05]  /*6500*/  BRA.U !UP0, `(.L_x_106) ;  /* 0x00000001087c7547 */ /* 0x000fea000b800000 */
[----:B------:R-:W2:Y:S01]  /*6510*/  LDCU.64 UR8, c[0x4][0x80] ;  /* 0x01001000ff0877ac */ /* 0x000ea20008000a00 */
[----:B------:R-:W-:Y:S01]  /*6520*/  MOV R2, 0x0 ;  /* 0x0000000000027802 */ /* 0x000fe20000000f00 */
[----:B------:R-:W-:Y:S02]  /*6530*/  HFMA2 R12, -RZ, RZ, 0, 5.9604644775390625e-08 ;  /* 0x00000001ff0c7431 */ /* 0x000fe400000001ff */
[----:B------:R-:W-:Y:S01]  /*6540*/  IMAD.MOV.U32 R8, RZ, RZ, 0x70 ;  /* 0x00000070ff087424 */ /* 0x000fe200078e00ff */
[----:B------:R3:W4:Y:S01]  /*6550*/  LDC.64 R14, c[0x4][R2] ;  /* 0x01000000020e7b82 */ /* 0x0007220000000a00 */
[----:B------:R-:W1:Y:S01]  /*6560*/  LDCU.64 UR6, c[0x4][0x88] ;  /* 0x01001100ff0677ac */ /* 0x000e620008000a00 */
[----:B------:R-:W-:Y:S01]  /*6570*/  IMAD.MOV.U32 R13, RZ, RZ, RZ ;  /* 0x000000ffff0d7224 */ /* 0x000fe200078e00ff */
[----:B------:R-:W1:Y:S01]  /*6580*/  LDCU.64 UR4, c[0x4][0x8] ;  /* 0x01000100ff0477ac */ /* 0x000e620008000a00 */
[----:B--2---:R-:W-:Y:S01]  /*6590*/  MOV R5, UR9 ;  /* 0x0000000900057c02 */ /* 0x004fe20008000f00 */
[----:B------:R-:W-:Y:S01]  /*65a0*/  IMAD.U32 R4, RZ, RZ, UR8 ;  /* 0x00000008ff047e24 */ /* 0x000fe2000f8e00ff */
[----:B-1----:R-:W-:Y:S01]  /*65b0*/  MOV R7, UR7 ;  /* 0x0000000700077c02 */ /* 0x002fe20008000f00 */
[----:B------:R-:W-:Y:S01]  /*65c0*/  IMAD.U32 R6, RZ, RZ, UR6 ;  /* 0x00000006ff067e24 */ /* 0x000fe2000f8e00ff */
[----:B------:R-:W-:Y:S01]  /*65d0*/  MOV R11, UR5 ;  /* 0x00000005000b7c02 */ /* 0x000fe20008000f00 */
[----:B------:R-:W-:Y:S02]  /*65e0*/  IMAD.U32 R10, RZ, RZ, UR4 ;  /* 0x00000004ff0a7e24 */ /* 0x000fe4000f8e00ff */
[----:B------:R-:W-:Y:S07]  /*65f0*/  LEPC R20, `(.L_x_107) ;  /* 0x000000001014794e */ /* 0x000fee0000000000 */
[----:B---345:R-:W-:Y:S05]  /*6600*/  CALL.ABS.NOINC R14 ;  /* 0x000000000e007343 */ /* 0x038fea0003c00000 */
.L_x_107:
[----:B------:R-:W1:Y:S01]  /*6610*/  LDCU.64 UR8, c[0x4][0x80] ;  /* 0x01001000ff0877ac */ /* 0x000e620008000a00 */
[----:B------:R-:W2:Y:S01]  /*6620*/  LDC.64 R2, c[0x4][R2] ;  /* 0x0100000002027b82 */ /* 0x000ea20000000a00 */
[----:B------:R-:W-:Y:S02]  /*6630*/  HFMA2 R12, -RZ, RZ, 0, 5.9604644775390625e-08 ;  /* 0x00000001ff0c7431 */ /* 0x000fe400000001ff */
[----:B------:R-:W-:Y:S02]  /*6640*/  IMAD.MOV.U32 R8, RZ, RZ, 0x70 ;  /* 0x00000070ff087424 */ /* 0x000fe400078e00ff */
[----:B------:R-:W-:Y:S01]  /*6650*/  IMAD.MOV.U32 R13, RZ, RZ, RZ ;  /* 0x000000ffff0d7224 */ /* 0x000fe200078e00ff */
[----:B------:R-:W3:Y:S01]  /*6660*/  LDCU.64 UR6, c[0x4][0x88] ;  /* 0x01001100ff0677ac */ /* 0x000ee20008000a00 */
[----:B------:R-:W4:Y:S01]  /*6670*/  LDCU.64 UR4, c[0x4][0x8] ;  /* 0x01000100ff0477ac */ /* 0x000f220008000a00 */
[----:B-1----:R-:W-:Y:S02]  /*6680*/  MOV R4, UR8 ;  /* 0x0000000800047c02 */ /* 0x002fe40008000f00 */
[----:B------:R-:W-:Y:S02]  /*6690*/  MOV R5, UR9 ;  /* 0x0000000900057c02 */ /* 0x000fe40008000f00 */
[----:B---3--:R-:W-:Y:S01]  /*66a0*/  MOV R7, UR7 ;  /* 0x0000000700077c02 */ /* 0x008fe20008000f00 */
[----:B------:R-:W-:Y:S01]  /*66b0*/  IMAD.U32 R6, RZ, RZ, UR6 ;  /* 0x00000006ff067e24 */ /* 0x000fe2000f8e00ff */
[----:B----4-:R-:W-:Y:S01]  /*66c0*/  MOV R11, UR5 ;  /* 0x00000005000b7c02 */ /* 0x010fe20008000f00 */
[----:B------:R-:W-:Y:S02]  /*66d0*/  IMAD.U32 R10, RZ, RZ, UR4 ;  /* 0x00000004ff0a7e24 */ /* 0x000fe4000f8e00ff */
[----:B------:R-:W-:Y:S07]  /*66e0*/  LEPC R20, `(.L_x_106) ;  /* 0x000000001014794e */ /* 0x000fee0000000000 */
[----:B--2---:R-:W-:Y:S05]  /*66f0*/  CALL.ABS.NOINC R2 ;  /* 0x0000000002007343 */ /* 0x004fea0003c00000 */
.L_x_106:
[----:B------:R-:W-:Y:S02]  /*6700*/  R2UR UR6, R60 ;  /* 0x000000003c0672ca */ /* 0x000fe400000e0000 */
[----:B------:R-:W-:Y:S02]  /*6710*/  R2UR UR5, R71 ;  /* 0x00000000470572ca */ /* 0x000fe400000e0000 */
[----:B------:R-:W-:Y:S02]  /*6720*/  R2UR UR4, R70 ;  /* 0x00000000460472ca */ /* 0x000fe400000e0000 */
[----:B------:R-:W-:Y:S02]  /*6730*/  ISETP.NE.U32.AND P4, PT, R54, RZ, PT ;  /* 0x000000ff3600720c */ /* 0x000fe40003f85070 */
[----:B------:R-:W-:Y:S02]  /*6740*/  ISETP.NE.U32.AND P2, PT, RZ, UR54, PT ;  /* 0x00000036ff007c0c */ /* 0x000fe4000bf45070 */
[----:B------:R-:W-:Y:S02]  /*6750*/  ISETP.NE.AND.EX P4, PT, R55, RZ, PT, P4 ;  /* 0x000000ff3700720c */ /* 0x000fe40003f85340 */
[----:B------:R-:W-:Y:S01]  /*6760*/  ISETP.NE.AND.EX P2, PT, RZ, UR55, PT, P2 ;  /* 0x00000037ff007c0c */ /* 0x000fe2000bf45320 */
[----:B------:R-:W-:Y:S02]  /*6770*/  UISETP.NE.AND UP2, UPT, UR6, URZ, UPT ;  /* 0x000000ff0600728c */ /* 0x000fe4000bf45270 */
[----:B------:R-:W-:Y:S04]  /*6780*/  UISETP.NE.U32.AND UP0, UPT, UR5, URZ, UPT ;  /* 0x000000ff0500728c */ /* 0x000fe8000bf05070 */
[----:B------:R-:W-:Y:S01]  /*6790*/  UISETP.NE.AND.EX UP1, UPT, UR4, URZ, UPT, UP0 ;  /* 0x000000ff0400728c */ /* 0x000fe2000bf25300 */
[----:B------:R-:W-:Y:S01]  /*67a0*/  PLOP3.LUT P1, PT, PT, PT, UP2, 0x80, 0x8 ;  /* 0x000000000008781c */ /* 0x000fe20003f2f028 */
[----:B------:R-:W-:Y:S03]  /*67b0*/  UPLOP3.LUT UP0, UPT, UPT, UPT, UPT, 0x40, 0x4 ;  /* 0x000000000004789c */ /* 0x000fe60003f0e870 */
[----:B------:R-:W-:Y:S06]  /*67c0*/  @UP2 UPLOP3.LUT UP0, UPT, UPT, UPT, UP1, 0x80, 0x8 ;  /* 0x000000000008289c */ /* 0x000fec0003f0f010 */
[----:B------:R-:W-:Y:S01]  /*67d0*/  PLOP3.LUT P0, PT, PT, PT, UP0, 0x80, 0x8 ;  /* 0x000000000008781c */ /* 0x000fe20003f0f008 */
[----:B------:R-:W-:Y:S01]  /*67e0*/  @!UPT UIADD3 URZ, UPT, UPT, URZ, URZ, URZ ;  /* 0x000000fffffff290 */ /* 0x000fe2000fffe0ff */
[----:B------:R-:W-:Y:S11]  /*67f0*/  BRA.U !UP1, `(.L_x_108) ;  /* 0x0000000109407547 */ /* 0x000ff6000b800000 */
[----:B------:R-:W-:Y:S01]  /*6800*/  UISETP.NE.U32.AND UP0, UPT, UR54, URZ, UPT ;  /* 0x000000ff3600728c */ /* 0x000fe2000bf05070 */
[----:B------:R-:W-:Y:S01]  /*6810*/  R2UR UR6, R71 ;  /* 0x00000000470672ca */ /* 0x000fe200000e0000 */
[----:B------:R-:W2:Y:S01]  /*6820*/  LDCU.64 UR8, c[0x0][0x358] ;  /* 0x00006b00ff0877ac */ /* 0x000ea20008000a00 */
[----:B------:R-:W-:Y:S02]  /*6830*/  HFMA2 R56, -RZ, RZ, 0, 5.9604644775390625e-08 ;  /* 0x00000001ff387431 */ /* 0x000fe400000001ff */
[----:B-1----:R-:W-:Y:S01]  /*6840*/  IMAD.MOV.U32 R0, RZ, RZ, 0x1 ;  /* 0x00000001ff007424 */ /* 0x002fe200078e00ff */
[----:B------:R-:W-:Y:S06]  /*6850*/  UISETP.NE.AND.EX UP0, UPT, UR55, URZ, UPT, UP0 ;  /* 0x000000ff3700728c */ /* 0x000fec000bf05300 */
[----:B------:R-:W-:Y:S05]  /*6860*/  PLOP3.LUT P3, PT, PT, PT, UP0, 0x80, 0x8 ;  /* 0x000000000008781c */ /* 0x000fea0003f6f008 */
[----:B------:R-:W1:Y:S01]  /*6870*/  @UP0 LDCU.64 UR4, c[0x0][0x888] ;  /* 0x00011100ff0407ac */ /* 0x000e620008000a00 */
[----:B------:R-:W-:Y:S07]  /*6880*/  @UP0 UIMAD UR6, UR36, UR6, URZ ;  /* 0x00000006240602a4 */ /* 0x000fee000f8e02ff */
[----:B------:R-:W-:Y:S01]  /*6890*/  @!P3 PRMT R56, R0, 0x7610, R56 ;  /* 0x000076100038b816 */ /* 0x000fe20000000038 */
[----:B-1----:R-:W-:Y:S06]  /*68a0*/  @UP0 UIMAD.WIDE UR4, UR6, 0x4, UR4 ;  /* 0x00000004060408a5 */ /* 0x002fec000f8e0204 */
[----:B------:R-:W-:Y:S02]  /*68b0*/  IMAD.U32 R2, RZ, RZ, UR4 ;  /* 0x00000004ff027e24 */ /* 0x000fe4000f8e00ff */
[----:B------:R-:W-:Y:S03]  /*68c0*/  IMAD.U32 R3, RZ, RZ, UR5 ;  /* 0x00000005ff037e24 */ /* 0x000fe6000f8e00ff */
[----:B------:R-:W1:Y:S02]  /*68d0*/  @!UP0 LDCU UR4, c[0x0][0x880] ;  /* 0x00011000ff0487ac */ /* 0x000e640008000800 */
[----:B--2--5:R2:W5:Y:S02]  /*68e0*/  @P3 LDG.E R27, desc[UR8][R2.64] ;  /* 0x00000008021b3981 */ /* 0x024564000c1e1900 */
[----:B-12---:R-:W-:Y:S02]  /*68f0*/  @!P3 MOV R27, UR4 ;  /* 0x00000004001bbc02 */ /* 0x006fe40008000f00 */
.L_x_108:
[----:B------:R-:W-:Y:S05]  /*6900*/  @!P4 BRA `(.L_x_109) ;  /* 0x000000000024c947 */ /* 0x000fea0003800000 */
[----:B------:R-:W-:Y:S01]  /*6910*/  ISETP.NE.U32.AND P3, PT, R52, RZ, PT ;  /* 0x000000ff3400720c */ /* 0x000fe20003f65070 */
[----:B------:R-:W2:Y:S03]  /*6920*/  LDCU.64 UR4, c[0x0][0x358] ;  /* 0x00006b00ff0477ac */ /* 0x000ea60008000a00 */
[----:B------:R-:W-:Y:S11]  /*6930*/  ISETP.NE.AND.EX P3, PT, R53, RZ, PT, P3 ;  /* 0x000000ff3500720c */ /* 0x000ff60003f65330 */
[----:B------:R-:W-:Y:S02]  /*6940*/  @!UPT UIADD3 URZ, UPT, UPT, URZ, URZ, URZ ;  /* 0x000000fffffff290 */ /* 0x000fe4000fffe0ff */
[----:B------:R-:W3:Y:S01]  /*6950*/  @P3 LDC.64 R2, c[0x0][0x8a8] ;  /* 0x00022a00ff023b82 */ /* 0x000ee20000000a00 */
[----:B-1----:R-:W-:Y:S04]  /*6960*/  @P3 IMAD R0, R54, UR36, RZ ;  /* 0x0000002436003c24 */ /* 0x002fe8000f8e02ff */
[----:B---3--:R-:W-:Y:S05]  /*6970*/  @P3 IMAD.WIDE R2, R0, 0x4, R2 ;  /* 0x0000000400023825 */ /* 0x008fea00078e0202 */
[----:B--2--5:R2:W5:Y:S02]  /*6980*/  @P3 LDG.E R24, desc[UR4][R2.64] ;  /* 0x0000000402183981 */ /* 0x024564000c1e1900 */
[----:B--2---:R-:W3:Y:S02]  /*6990*/  @!P3 LDC R24, c[0x0][0x8a0] ;  /* 0x00022800ff18bb82 */ /* 0x004ee40000000800 */
.L_x_109:
[----:B-----5:R-:W-:Y:S01]  /*69a0*/  FSETP.NEU.AND P3, PT, R27, RZ, PT ;  /* 0x000000ff1b00720b */ /* 0x020fe20003f6d000 */
[----:B------:R-:W-:Y:S01]  /*69b0*/  ULOP3.LUT UR4, UR52, 0x1, URZ, 0x3c, !UPT ;  /* 0x0000000134047892 */ /* 0x000fe2000f8e3cff */
[----:B------:R-:W-:Y:S01]  /*69c0*/  SEL R5, RZ, 0xffffffff, P2 ;  /* 0xffffffffff057807 */ /* 0x000fe20001000000 */
[----:B------:R-:W-:Y:S01]  /*69d0*/  IMAD.U32 R78, RZ, RZ, UR48 ;  /* 0x00000030ff4e7e24 */ /* 0x000fe2000f8e00ff */
[----:B------:R-:W-:Y:S01]  /*69e0*/  @P1 LOP3.LUT P2, RZ, R56, 0xff, RZ, 0xc0, !PT ;  /* 0x000000ff38ff1812 */ /* 0x000fe2000784c0ff */
[----:B------:R-:W-:Y:S01]  /*69f0*/  IMAD.SHL.U32 R76, R64, 0x10, RZ ;  /* 0x00000010404c7824 */ /* 0x000fe200078e00ff */
[----:B------:R-:W-:Y:S01]  /*6a00*/  @P1 SEL R2, RZ, 0xffffffff, P3 ;  /* 0xffffffffff021807 */ /* 0x000fe20001800000 */
[----:B------:R-:W-:Y:S01]  /*6a10*/  IMAD.U32 R81, RZ, RZ, UR4 ;  /* 0x00000004ff517e24 */ /* 0x000fe2000f8e00ff */
[----:B------:R-:W-:Y:S01]  /*6a20*/  LEA R74, R22, UR49, 0x3 ;  /* 0x00000031164a7c11 */ /* 0x000fe2000f8e18ff */
[----:B------:R-:W-:Y:S01]  /*6a30*/  IMAD.SHL.U32 R78, R78, 0x2000, RZ ;  /* 0x000020004e4e7824 */ /* 0x000fe200078e00ff */
[----:B------:R-:W-:Y:S01]  /*6a40*/  @P0 SEL R2, R5, R2, !P2 ;  /* 0x0000000205020207 */ /* 0x000fe20005000000 */
[----:B------:R-:W-:Y:S01]  /*6a50*/  IMAD.SHL.U32 R75, R63, 0x10, RZ ;  /* 0x000000103f4b7824 */ /* 0x000fe200078e00ff */
[----:B------:R-:W-:Y:S01]  /*6a60*/  SHF.L.U32 R3, R66, 0x1f, RZ ;  /* 0x0000001f42037819 */ /* 0x000fe200000006ff */
[----:B------:R-:W-:Y:S01]  /*6a70*/  IMAD.IADD R77, R68, 0x1, R78 ;  /* 0x00000001444d7824 */ /* 0x000fe200078e024e */
[----:B------:R-:W-:Y:S01]  /*6a80*/  @P1 LOP3.LUT R2, R2, 0x1, RZ, 0xc0, !PT ;  /* 0x0000000102021812 */ /* 0x000fe200078ec0ff */
[----:B------:R-:W-:Y:S01]  /*6a90*/  BSSY B1, `(.L_x_110) ;  /* 0x0000039000017945 */ /* 0x000fe20003800000 */
[----:B------:R-:W-:Y:S01]  /*6aa0*/  PLOP3.LUT P2, PT, PT, PT, UP1, 0x80, 0x8 ;  /* 0x000000000008781c */ /* 0x000fe20003f4f018 */
[----:B------:R-:W-:Y:S01]  /*6ab0*/  IMAD.IADD R35, R77, 0x1, R76 ;  /* 0x000000014d237824 */ /* 0x000fe200078e024c */
[----:B------:R-:W-:Y:S01]  /*6ac0*/  ISETP.NE.U32.OR P5, PT, R2, 0x1, !P1 ;  /* 0x000000010200780c */ /* 0x000fe20004fa5470 */
[----:B------:R-:W-:Y:S01]  /*6ad0*/  IMAD.U32 R2, RZ, RZ, UR48 ;  /* 0x00000030ff027e24 */ /* 0x000fe2000f8e00ff */
[----:B------:R-:W-:Y:S01]  /*6ae0*/  LOP3.LUT P4, R61, R56, 0xff, RZ, 0xc0, !PT ;  /* 0x000000ff383d7812 */ /* 0x000fe2000788c0ff */
[----:B------:R-:W-:Y:S01]  /*6af0*/  IMAD.MOV.U32 R80, RZ, RZ, 0x1 ;  /* 0x00000001ff507424 */ /* 0x000fe200078e00ff */
[----:B------:R-:W-:Y:S01]  /*6b00*/  P2R R73, PR, RZ, 0x20 ;  /* 0x00000020ff497803 */ /* 0x000fe20000000000 */
[----:B------:R-:W-:Y:S01]  /*6b10*/  IMAD R25, R22, 0x20, R23 ;  /* 0x0000002016197824 */ /* 0x000fe200078e0217 */
[----:B-1----:R-:W-:Y:S01]  /*6b20*/  LEA R0, R2, UR49, 0x3 ;  /* 0x0000003102007c11 */ /* 0x002fe2000f8e18ff */
[----:B------:R-:W-:Y:S01]  /*6b30*/  IMAD.U32 R79, RZ, RZ, UR48 ;  /* 0x00000030ff4f7e24 */ /* 0x000fe2000f8e00ff */
[----:B------:R-:W-:Y:S02]  /*6b40*/  SEL R2, RZ, 0xffffffff, P3 ;  /* 0xffffffffff027807 */ /* 0x000fe40001800000 */
[----:B------:R-:W-:Y:S02]  /*6b50*/  CS2R R38, SRZ ;  /* 0x0000000000267805 */ /* 0x000fe4000001ff00 */
[----:B------:R-:W-:Y:S02]  /*6b60*/  CS2R R36, SRZ ;  /* 0x0000000000247805 */ /* 0x000fe4000001ff00 */
[----:B------:R-:W-:Y:S02]  /*6b70*/  CS2R R42, SRZ ;  /* 0x00000000002a7805 */ /* 0x000fe4000001ff00 */
[----:B------:R-:W-:Y:S02]  /*6b80*/  @P2 SEL R2, R5, R2, !P4 ;  /* 0x0000000205022207 */ /* 0x000fe40006000000 */
[----:B------:R-:W-:Y:S02]  /*6b90*/  CS2R R40, SRZ ;  /* 0x0000000000287805 */ /* 0x000fe4000001ff00 */
[----:B------:R-:W-:Y:S02]  /*6ba0*/  @P5 SHF.L.U32 R7, R81, 0x1f, RZ ;  /* 0x0000001f51075819 */ /* 0x000fe400000006ff */
[----:B------:R-:W-:Y:S02]  /*6bb0*/  CS2R R46, SRZ ;  /* 0x00000000002e7805 */ /* 0x000fe4000001ff00 */
[----:B------:R-:W-:Y:S02]  /*6bc0*/  LOP3.LUT R2, R2, 0x1, RZ, 0xc0, !PT ;  /* 0x0000000102027812 */ /* 0x000fe400078ec0ff */
[----:B------:R-:W-:Y:S01]  /*6bd0*/  CS2R R44, SRZ ;  /* 0x00000000002c7805 */ /* 0x000fe2000001ff00 */
[----:B------:R-:W1:Y:S01]  /*6be0*/  @P5 SYNCS.PHASECHK.TRANS64.TRYWAIT P1, [R0+URZ+0x80], R7 ;  /* 0x00008007000055a7 */ /* 0x000e6200080211ff */
[----:B------:R-:W-:Y:S02]  /*6bf0*/  CS2R R50, SRZ ;  /* 0x0000000000327805 */ /* 0x000fe4000001ff00 */
[----:B------:R-:W-:Y:S02]  /*6c00*/  ISETP.NE.U32.AND P2, PT, R2, 0x1, PT ;  /* 0x000000010200780c */ /* 0x000fe40003f45070 */
[----:B------:R-:W-:Y:S01]  /*6c10*/  CS2R R48, SRZ ;  /* 0x0000000000307805 */ /* 0x000fe2000001ff00 */
[----:B------:R-:W-:Y:S01]  /*6c20*/  IMAD.IADD R34, R77, 0x1, R75 ;  /* 0x000000014d227824 */ /* 0x000fe200078e024b */
[----:B------:R-:W-:Y:S01]  /*6c30*/  P2R R82, PR, RZ, 0x4 ;  /* 0x00000004ff527803 */ /* 0x000fe20000000000 */
[----:B------:R-:W-:Y:S01]  /*6c40*/  IMAD.IADD R32, R67, 0x1, R35 ;  /* 0x0000000143207824 */ /* 0x000fe200078e0223 */
[----:B------:R2:W4:Y:S01]  /*6c50*/  SYNCS.PHASECHK.TRANS64.TRYWAIT P0, [R74+URZ+0xe0], R3 ;  /* 0x0000e0034a0075a7 */ /* 0x00052200080011ff */
[----:B-1----:R-:W-:Y:S01]  /*6c60*/  @P5 SEL R80, RZ, 0x1, !P1 ;  /* 0x00000001ff505807 */ /* 0x002fe20004800000 */
[----:B--2---:R-:W-:Y:S06]  /*6c70*/  @!P5 BRA `(.L_x_111) ;  /* 0x000000000068d947 */ /* 0x004fec0003800000 */
[----:B------:R-:W-:Y:S01]  /*6c80*/  ISETP.NE.AND P1, PT, R80, RZ, PT ;  /* 0x000000ff5000720c */ /* 0x000fe20003f25270 */
[----:B------:R-:W-:Y:S01]  /*6c90*/  BSSY B0, `(.L_x_112) ;  /* 0x000000d000007945 */ /* 0x000fe20003800000 */
[----:B------:R-:W-:Y:S02]  /*6ca0*/  CS2R R50, SRZ ;  /* 0x0000000000327805 */ /* 0x000fe4000001ff00 */
[----:B------:R-:W-:Y:S02]  /*6cb0*/  CS2R R48, SRZ ;  /* 0x0000000000307805 */ /* 0x000fe4000001ff00 */
[----:B------:R-:W-:Y:S02]  /*6cc0*/  CS2R R46, SRZ ;  /* 0x00000000002e7805 */ /* 0x000fe4000001ff00 */
[----:B------:R-:W-:Y:S02]  /*6cd0*/  CS2R R44, SRZ ;  /* 0x00000000002c7805 */ /* 0x000fe4000001ff00 */
[----:B------:R-:W-:Y:S02]  /*6ce0*/  CS2R R42, SRZ ;  /* 0x00000000002a7805 */ /* 0x000fe4000001ff00 */
[----:B------:R-:W-:Y:S02]  /*6cf0*/  CS2R R40, SRZ ;  /* 0x0000000000287805 */ /* 0x000fe4000001ff00 */
[----:B------:R-:W-:Y:S02]  /*6d00*/  CS2R R38, SRZ ;  /* 0x0000000000267805 */ /* 0x000fe4000001ff00 */
[----:B------:R-:W-:Y:S01]  /*6d10*/  CS2R R36, SRZ ;  /* 0x0000000000247805 */ /* 0x000fe2000001ff00 */
[----:B------:R-:W-:Y:S06]  /*6d20*/  @P1 BRA `(.L_x_113) ;  /* 0x00000000000c1947 */ /* 0x000fec0003800000 */
[----:B------:R-:W-:Y:S04]  /*6d30*/  SHF.L.U32 R5, R81, 0x1f, RZ ;  /* 0x0000001f51057819 */ /* 0x000fe800000006ff */
[----:B------:R-:W1:Y:S02]  /*6d40*/  SYNCS.PHASECHK.TRANS64.TRYWAIT P1, [R0+URZ+0x80], R5 ;  /* 0x00008005000075a7 */ /* 0x000e6400080211ff */
[----:B-1----:R-:W-:Y:S05]  /*6d50*/  @!P1 BRA `(.L_x_114) ;  /* 0x0000002000bc9947 */ /* 0x002fea0003800000 */
.L_x_113:
[----:B------:R-:W-:Y:S05]  /*6d60*/  BSYNC B0 ;  /* 0x0000000000007941 */ /* 0x000fea0003800000 */
.L_x_112:
[----:B------:R-:W-:Y:S01]  /*6d70*/  ISETP.NE.AND P1, PT, R82, RZ, PT ;  /* 0x000000ff5200720c */ /* 0x000fe20003f25270 */
[----:B------:R-:W-:Y:S04]  /*6d80*/  UIADD3 UR4, UPT, UPT, UR48, 0x1, URZ ;  /* 0x0000000130047890 */ /* 0x000fe8000fffe0ff */
[----:B------:R-:W-:Y:S04]  /*6d90*/  UISETP.NE.AND UP0, UPT, UR4, 0x3, UPT ;  /* 0x000000030400788c */ /* 0x000fe8000bf05270 */
[----:B------:R-:W-:Y:S02]  /*6da0*/  USEL UR5, URZ, 0x1, UP0 ;  /* 0x00000001ff057887 */ /* 0x000fe40008000000 */
[----:B------:R-:W-:Y:S02]  /*6db0*/  USEL UR4, UR4, URZ, UP0 ;  /* 0x000000ff04047287 */ /* 0x000fe40008000000 */
[----:B------:R2:W1:Y:S02]  /*6dc0*/  @P1 LDS.128 R48, [R77] ;  /* 0x000000004d301984 */ /* 0x0004640000000c00 */
[----:B------:R-:W-:Y:S02]  /*6dd0*/  LOP3.LUT R81, R81, UR5, RZ, 0x3c, !PT ;  /* 0x0000000551517c12 */ /* 0x000fe4000f8e3cff */
[----:B------:R2:W1:Y:S01]  /*6de0*/  @P1 LDS.128 R44, [R35+0x10] ;  /* 0x00001000232c1984 */ /* 0x0004620000000c00 */
[----:B------:R-:W-:Y:S03]  /*6df0*/  IMAD.U32 R79, RZ, RZ, UR4 ;  /* 0x00000004ff4f7e24 */ /* 0x000fe6000f8e00ff */
[----:B------:R2:W1:Y:S04]  /*6e00*/  @P1 LDS.128 R40, [R34+0x20] ;  /* 0x0000200022281984 */ /* 0x0004680000000c00 */
[----:B------:R2:W1:Y:S02]  /*6e10*/  @P1 LDS.128 R36, [R32+0x10] ;  /* 0x0000100020241984 */ /* 0x0004640000000c00 */
.L_x_111:
[----:B------:R-:W-:Y:S05]  /*6e20*/  BSYNC B1 ;  /* 0x0000000000017941 */ /* 0x000fea0003800000 */
.L_x_110:
[----:B-1----:R-:W-:Y:S04]  /*6e30*/  SHF.R.U32.HI R0, RZ, 0x15, R25 ;  /* 0x00000015ff007819 */ /* 0x002fe80000011619 */
[----:B------:R-:W-:Y:S01]  /*6e40*/  LOP3.LUT P1, RZ, R0, 0x3, R57, 0x48, !PT ;  /* 0x0000000300ff7812 */ /* 0x000fe20007824839 */
[----:B------:R-:W-:Y:S01]  /*6e50*/  @!UPT UIADD3 URZ, UPT, UPT, URZ, URZ, URZ ;  /* 0x000000fffffff290 */ /* 0x000fe2000fffe0ff */
[----:B----4-:R-:W-:Y:S11]  /*6e60*/  @P0 BRA `(.L_x_115) ;  /* 0x0000000000080947 */ /* 0x010ff60003800000 */
[----:B------:R-:W1:Y:S02]  /*6e70*/  SYNCS.PHASECHK.TRANS64.TRYWAIT P0, [R74+URZ+0xe0], R3 ;  /* 0x0000e0034a0075a7 */ /* 0x000e6400080011ff */
[----:B-1----:R-:W-:Y:S05]  /*6e80*/  @!P0 BRA `(.L_x_116) ;  /* 0x0000002000848947 */ /* 0x002fea0003800000 */
.L_x_115:
[----:B------:R-:W-:Y:S05]  /*6e90*/  @!P1 BRA `(.L_x_117) ;  /* 0x0000000000409947 */ /* 0x000fea0003800000 */
[----:B------:R-:W4:Y:S01]  /*6ea0*/  LDCU.64 UR8, c[0x4][0x70] ;  /* 0x01000e00ff0877ac */ /* 0x000f220008000a00 */
[----:B-1----:R-:W-:Y:S01]  /*6eb0*/  MOV R3, 0x0 ;  /* 0x0000000000037802 */ /* 0x002fe20000000f00 */
[----:B------:R-:W-:Y:S02]  /*6ec0*/  HFMA2 R12, -RZ, RZ, 0, 5.9604644775390625e-08 ;  /* 0x00000001ff0c7431 */ /* 0x000fe400000001ff */
[----:B------:R-:W-:Y:S02]  /*6ed0*/  IMAD.MOV.U32 R8, RZ, RZ, 0x192 ;  /* 0x00000192ff087424 */ /* 0x000fe400078e00ff */
[----:B------:R-:W-:Y:S01]  /*6ee0*/  IMAD.MOV.U32 R13, RZ, RZ, RZ ;  /* 0x000000ffff0d7224 */ /* 0x000fe200078e00ff */
[----:B------:R-:W1:Y:S01]  /*6ef0*/  LDCU.64 UR6, c[0x4][0x78] ;  /* 0x01000f00ff0677ac */ /* 0x000e620008000a00 */
[----:B------:R-:W2:Y:S01]  /*6f00*/  LDC.64 R2, c[0x4][R3] ;  /* 0x0100000003027b82 */ /* 0x000ea20000000a00 */
[----:B------:R-:W5:Y:S01]  /*6f10*/  LDCU.64 UR4, c[0x4][0x10] ;  /* 0x01000200ff0477ac */ /* 0x000f620008000a00 */
[----:B----4-:R-:W-:Y:S01]  /*6f20*/  MOV R5, UR9 ;  /* 0x0000000900057c02 */ /* 0x010fe20008000f00 */
[----:B------:R-:W-:Y:S01]  /*6f30*/  IMAD.U32 R4, RZ, RZ, UR8 ;  /* 0x00000008ff047e24 */ /* 0x000fe2000f8e00ff */
[----:B-1----:R-:W-:Y:S01]  /*6f40*/  MOV R7, UR7 ;  /* 0x0000000700077c02 */ /* 0x002fe20008000f00 */
[----:B------:R-:W-:Y:S01]  /*6f50*/  IMAD.U32 R6, RZ, RZ, UR6 ;  /* 0x00000006ff067e24 */ /* 0x000fe2000f8e00ff */
[----:B-----5:R-:W-:Y:S01]  /*6f60*/  MOV R11, UR5 ;  /* 0x00000005000b7c02 */ /* 0x020fe20008000f00 */
[----:B------:R-:W-:Y:S02]  /*6f70*/  IMAD.U32 R10, RZ, RZ, UR4 ;  /* 0x00000004ff0a7e24 */ /* 0x000fe4000f8e00ff */
[----:B------:R-:W-:Y:S07]  /*6f80*/  LEPC R20, `(.L_x_117) ;  /* 0x000000001014794e */ /* 0x000fee0000000000 */
[----:B--23--:R-:W-:Y:S05]  /*6f90*/  CALL.ABS.NOINC R2 ;  /* 0x0000000002007343 */ /* 0x00cfea0003c00000 */
.L_x_117:
[----:B------:R-:W-:Y:S01]  /*6fa0*/  LOP3.LUT R20, R48, 0xffffe000, RZ, 0xc0, !PT ;  /* 0xffffe00030147812 */ /* 0x000fe200078ec0ff */
[----:B------:R-:W-:Y:S05]  /*6fb0*/  WARPSYNC.ALL ;  /* 0x0000000000007948 */ /* 0x000fea0003800000 */
[----:B------:R-:W-:Y:S01]  /*6fc0*/  R2UR UR4, R25 ;  /* 0x00000000190472ca */ /* 0x000fe200000e0000 */
[----:B------:R-:W-:Y:S01]  /*6fd0*/  BSSY.RECONVERGENT B0, `(.L_x_118) ;  /* 0x000005c000007945 */ /* 0x000fe20003800200 */
[----:B------:R-:W-:Y:S02]  /*6fe0*/  LOP3.LUT R21, R49, 0xffffe000, RZ, 0xc0, !PT ;  /* 0xffffe00031157812 */ /* 0x000fe400078ec0ff */
[----:B------:R-:W-:Y:S02]  /*6ff0*/  LOP3.LUT R26, R50, 0xffffe000, RZ, 0xc0, !PT ;  /* 0xffffe000321a7812 */ /* 0x000fe400078ec0ff */
[----:B------:R-:W-:Y:S02]  /*7000*/  LOP3.LUT R33, R44, 0xffffe000, RZ, 0xc0, !PT ;  /* 0xffffe0002c217812 */ /* 0x000fe400078ec0ff */
[----:B------:R-:W-:Y:S05]  /*7010*/  ISETP.NE.AND P0, PT, R69, RZ, PT ;  /* 0x000000ff4500720c */ /* 0x000fea0003f05270 */
[----:B------:R-:W3:Y:S02]  /*7020*/  LDTM.x16 R4, tmem[UR4] ;  /* 0x00000004000479ee */ /* 0x000ee40008240000 */
[C---:B---3--:R-:W-:Y:S01]  /*7030*/  FMUL R0, R24.reuse, R4 ;  /* 0x0000000418007220 */ /* 0x048fe20000400000 */
[C---:B------:R-:W-:Y:S01]  /*7040*/  FMUL R2, R24.reuse, R5 ;  /* 0x0000000518027220 */ /* 0x040fe20000400000 */
[C---:B-1----:R-:W-:Y:S01]  /*7050*/  FMUL R3, R24.reuse, R6 ;  /* 0x0000000618037220 */ /* 0x042fe20000400000 */
[----:B------:R-:W-:Y:S01]  /*7060*/  FMUL R7, R24, R7 ;  /* 0x0000000718077220 */ /* 0x000fe20000400000 */
[----:B------:R-:W-:Y:S01]  /*7070*/  FFMA R28, R27, R20, R0 ;  /* 0x000000141b1c7223 */ /* 0x000fe20000000000 */
[----:B------:R-:W-:Y:S01]  /*7080*/  LOP3.LUT R20, R51, 0xffffe000, RZ, 0xc0, !PT ;  /* 0xffffe00033147812 */ /* 0x000fe200078ec0ff */
[C---:B------:R-:W-:Y:S01]  /*7090*/  FFMA R29, R27.reuse, R21, R2 ;  /* 0x000000151b1d7223 */ /* 0x040fe20000000002 */
[----:B------:R-:W-:Y:S01]  /*70a0*/  LOP3.LUT R21, R46, 0xffffe000, RZ, 0xc0, !PT ;  /* 0xffffe0002e157812 */ /* 0x000fe200078ec0ff */
[----:B------:R-:W-:Y:S01]  /*70b0*/  FFMA R30, R27, R26, R3 ;  /* 0x0000001a1b1e7223 */ /* 0x000fe20000000003 */
[----:B------:R-:W-:Y:S01]  /*70c0*/  LOP3.LUT R26, R45, 0xffffe000, RZ, 0xc0, !PT ;  /* 0xffffe0002d1a7812 */ /* 0x000fe200078ec0ff */
[----:B------:R-:W-:Y:S01]  /*70d0*/  FFMA R31, R27, R20, R7 ;  /* 0x000000141b1f7223 */ /* 0x000fe20000000007 */
[----:B------:R-:W-:Y:S01]  /*70e0*/  LOP3.LUT R20, R47, 0xffffe000, RZ, 0xc0, !PT ;  /* 0xffffe0002f147812 */ /* 0x000fe200078ec0ff */
[C---:B------:R-:W-:Y:S01]  /*70f0*/  FMUL R4, R24.reuse, R8 ;  /* 0x0000000818047220 */ /* 0x040fe20000400000 */
[----:B------:R-:W-:Y:S01]  /*7100*/  F2FP.TF32.F32.PACK_B R28, R28 ;  /* 0x0000001cff1c723e */ /* 0x000fe200024050ff */
[C---:B------:R-:W-:Y:S01]  /*7110*/  FMUL R5, R24.reuse, R9 ;  /* 0x0000000918057220 */ /* 0x040fe20000400000 */
[----:B------:R-:W-:Y:S01]  /*7120*/  F2FP.TF32.F32.PACK_B R29, R29 ;  /* 0x0000001dff1d723e */ /* 0x000fe200024050ff */
[C---:B------:R-:W-:Y:S01]  /*7130*/  FMUL R6, R24.reuse, R10 ;  /* 0x0000000a18067220 */ /* 0x040fe20000400000 */
[----:B------:R-:W-:Y:S01]  /*7140*/  FMUL R11, R24, R11 ;  /* 0x0000000b180b7220 */ /* 0x000fe20000400000 */
[----:B------:R-:W-:Y:S01]  /*7150*/  F2FP.TF32.F32.PACK_B R30, R30 ;  /* 0x0000001eff1e723e */ /* 0x000fe200024050ff */
[C---:B------:R-:W-:Y:S01]  /*7160*/  FFMA R4, R27.reuse, R33, R4 ;  /* 0x000000211b047223 */ /* 0x040fe20000000004 */
[----:B------:R-:W-:Y:S01]  /*7170*/  F2FP.TF32.F32.PACK_B R31, R31 ;  /* 0x0000001fff1f723e */ /* 0x000fe200024050ff */
[C---:B------:R-:W-:Y:S01]  /*7180*/  FFMA R5, R27.reuse, R26, R5 ;  /* 0x0000001a1b057223 */ /* 0x040fe20000000005 */
[C---:B------:R-:W-:Y:S01]  /*7190*/  FFMA R6, R27.reuse, R21, R6 ;  /* 0x000000151b067223 */ /* 0x040fe20000000006 */
[----:B------:R-:W-:Y:S01]  /*71a0*/  FFMA R7, R27, R20, R11 ;  /* 0x000000141b077223 */ /* 0x000fe2000000000b */
[----:B------:R-:W-:Y:S01]  /*71b0*/  LOP3.LUT R33, R40, 0xffffe000, RZ, 0xc0, !PT ;  /* 0xffffe00028217812 */ /* 0x000fe200078ec0ff */
[----:B------:R1:W-:Y:S01]  /*71c0*/  STS.128 [R77], R28 ;  /* 0x0000001c4d007388 */ /* 0x0003e20000000c00 */
[----:B------:R-:W-:Y:S01]  /*71d0*/  LOP3.LUT R26, R41, 0xffffe000, RZ, 0xc0, !PT ;  /* 0xffffe000291a7812 */ /* 0x000fe200078ec0ff */
[C---:B------:R-:W-:Y:S01]  /*71e0*/  FMUL R8, R24.reuse, R12 ;  /* 0x0000000c18087220 */ /* 0x040fe20000400000 */
[----:B------:R-:W-:Y:S01]  /*71f0*/  FMUL R9, R24, R13 ;  /* 0x0000000d18097220 */ /* 0x000fe20000400000 */
[----:B------:R-:W-:Y:S01]  /*7200*/  LOP3.LUT R21, R42, 0xffffe000, RZ, 0xc0, !PT ;  /* 0xffffe0002a157812 */ /* 0x000fe200078ec0ff */
[C---:B------:R-:W-:Y:S01]  /*7210*/  FMUL R10, R24.reuse, R14 ;  /* 0x0000000e180a7220 */ /* 0x040fe20000400000 */
[----:B------:R-:W-:Y:S01]  /*7220*/  LOP3.LUT R20, R43, 0xffffe000, RZ, 0xc0, !PT ;  /* 0xffffe0002b147812 */ /* 0x000fe200078ec0ff */
[----:B------:R-:W-:Y:S01]  /*7230*/  FMUL R15, R24, R15 ;  /* 0x0000000f180f7220 */ /* 0x000fe20000400000 */
[----:B------:R-:W-:Y:S01]  /*7240*/  F2FP.TF32.F32.PACK_B R4, R4 ;  /* 0x00000004ff04723e */ /* 0x000fe200024050ff */
[C---:B------:R-:W-:Y:S01]  /*7250*/  FFMA R8, R27.reuse, R33, R8 ;  /* 0x000000211b087223 */ /* 0x040fe20000000008 */
[----:B------:R-:W-:Y:S01]  /*7260*/  F2FP.TF32.F32.PACK_B R5, R5 ;  /* 0x00000005ff05723e */ /* 0x000fe200024050ff */
[C---:B------:R-:W-:Y:S01]  /*7270*/  FFMA R9, R27.reuse, R26, R9 ;  /* 0x0000001a1b097223 */ /* 0x040fe20000000009 */
[----:B------:R-:W-:Y:S01]  /*7280*/  F2FP.TF32.F32.PACK_B R6, R6 ;  /* 0x00000006ff06723e */ /* 0x000fe200024050ff */
[C---:B------:R-:W-:Y:S01]  /*7290*/  FFMA R10, R27.reuse, R21, R10 ;  /* 0x000000151b0a7223 */ /* 0x040fe2000000000a */
[----:B------:R-:W-:Y:S01]  /*72a0*/  F2FP.TF32.F32.PACK_B R7, R7 ;  /* 0x00000007ff07723e */ /* 0x000fe200024050ff */
[----:B------:R-:W-:Y:S01]  /*72b0*/  FFMA R11, R27, R20, R15 ;  /* 0x000000141b0b7223 */ /* 0x000fe2000000000f */
[----:B------:R-:W-:Y:S01]  /*72c0*/  LOP3.LUT R33, R36, 0xffffe000, RZ, 0xc0, !PT ;  /* 0xffffe00024217812 */ /* 0x000fe200078ec0ff */
[C---:B------:R-:W-:Y:S01]  /*72d0*/  FMUL R12, R24.reuse, R16 ;  /* 0x00000010180c7220 */ /* 0x040fe20000400000 */
[----:B------:R-:W-:Y:S01]  /*72e0*/  LOP3.LUT R26, R37, 0xffffe000, RZ, 0xc0, !PT ;  /* 0xffffe000251a7812 */ /* 0x000fe200078ec0ff */
[----:B------:R1:W-:Y:S01]  /*72f0*/  STS.128 [R35+0x10], R4 ;  /* 0x0000100423007388 */ /* 0x0003e20000000c00 */
        /* <DEDUP_REMOVED lines=13> */
[----:B------:R-:W-:Y:S02]  /*73d0*/  F2FP.TF32.F32.PACK_B R12, R12 ;  /* 0x0000000cff0c723e */ /* 0x000fe400024050ff */
[----:B------:R-:W-:Y:S01]  /*73e0*/  F2FP.TF32.F32.PACK_B R13, R13 ;  /* 0x0000000dff0d723e */ /* 0x000fe200024050ff */
[----:B------:R1:W-:Y:S01]  /*73f0*/  STS.128 [R34+0x20], R8 ;  /* 0x0000200822007388 */ /* 0x0003e20000000c00 */
[----:B------:R-:W-:Y:S02]  /*7400*/  F2FP.TF32.F32.PACK_B R14, R14 ;  /* 0x0000000eff0e723e */ /* 0x000fe400024050ff */
[----:B------:R-:W-:Y:S05]  /*7410*/  F2FP.TF32.F32.PACK_B R15, R15 ;  /* 0x0000000fff0f723e */ /* 0x000fea00024050ff */
[----:B------:R1:W-:Y:S01]  /*7420*/  STS.128 [R32+0x10], R12 ;  /* 0x0000100c20007388 */ /* 0x0003e20000000c00 */
[----:B------:R-:W-:Y:S01]  /*7430*/  @!PT LDS RZ, [RZ] ;  /* 0x00000000fffff984 */ /* 0x000fe20000000800 */
[----:B------:R-:W-:Y:S01]  /*7440*/  @!PT LDS RZ, [RZ] ;  /* 0x00000000fffff984 */ /* 0x000fe20000000800 */
[----:B------:R-:W-:Y:S01]  /*7450*/  @!PT LDS RZ, [RZ] ;  /* 0x00000000fffff984 */ /* 0x000fe20000000800 */
[----:B------:R-:W-:Y:S01]  /*7460*/  @!PT LDS RZ, [RZ] ;  /* 0x00000000fffff984 */ /* 0x000fe20000000800 */
[----:B------:R3:W-:Y:S07]  /*7470*/  MEMBAR.ALL.CTA ;  /* 0x0000000000007992 */ /* 0x0007ee0000008000 */
[----:B---3--:R-:W3:Y:S02]  /*7480*/  FENCE.VIEW.ASYNC.S ;  /* 0x00000000000073c6 */ /* 0x008ee40000000000 */
[----:B---3--:R-:W-:Y:S06]  /*7490*/  BAR.SYNC.DEFER_BLOCKING 0x1, 0x80 ;  /* 0x0042000000007b1d */ /* 0x008fec0000010000 */
[----:B------:R-:W-:Y:S05]  /*74a0*/  @P0 BRA `(.L_x_119) ;  /* 0x0000000000380947 */ /* 0x000fea0003800000 */
[----:B------:R-:W3:Y:S01]  /*74b0*/  LDCU.64 UR6, c[0x0][0x348] ;  /* 0x00006900ff0677ac */ /* 0x000ee20008000a00 */
[----:B------:R-:W-:Y:S01]  /*74c0*/  R2UR UR5, R78 ;  /* 0x000000004e0572ca */ /* 0x000fe200000e0000 */
[----:B------:R-:W-:Y:S01]  /*74d0*/  UMOV UR47, UR36 ;  /* 0x00000024002f7c82 */ /* 0x000fe20008000000 */
[----:B------:R-:W-:Y:S01]  /*74e0*/  UIADD3 UR9, UPT, UPT, UR45, 0x20, URZ ;  /* 0x000000202d097890 */ /* 0x000fe2000fffe0ff */
[----:B------:R-:W-:Y:S01]  /*74f0*/  UMOV UR10, UR46 ;  /* 0x0000002e000a7c82 */ /* 0x000fe20008000000 */
[----:B------:R-:W-:Y:S09]  /*7500*/  UMOV UR11, UR36 ;  /* 0x00000024000b7c82 */ /* 0x000ff20008000000 */
[----:B------:R-:W-:Y:S02]  /*7510*/  UIADD3 UR5, UPT, UPT, UR49, UR5, URZ ;  /* 0x0000000531057290 */ /* 0x000fe4000fffe0ff */
[----:B---3--:R-:W-:Y:S02]  /*7520*/  UIADD3 UR4, UP0, UPT, UR6, 0x680, URZ ;  /* 0x0000068006047890 */ /* 0x008fe4000ff1e0ff */
[----:B------:R-:W-:Y:S02]  /*7530*/  UIADD3 UR44, UPT, UPT, UR5, 0x200, URZ ;  /* 0x00000200052c7890 */ /* 0x000fe4000fffe0ff */
[----:B------:R-:W-:Y:S02]  /*7540*/  UIADD3 UR8, UPT, UPT, UR5, 0x1200, URZ ;  /* 0x0000120005087890 */ /* 0x000fe4000fffe0ff */
[----:B------:R-:W-:Y:S09]  /*7550*/  UIADD3.X UR5, UPT, UPT, URZ, UR7, URZ, UP0, !UPT ;  /* 0x00000007ff057290 */ /* 0x000ff200087fe4ff */
[----:B------:R3:W-:Y:S01]  /*7560*/  UTMASTG.3D [UR44], [UR4] ;  /* 0x0000002c040073b5 */ /* 0x0007e20008010000 */
[----:B------:R3:W-:Y:S02]  /*7570*/  UTMASTG.3D [UR8], [UR4] ;  /* 0x00000008040073b5 */ /* 0x0007e40008010000 */
[----:B---3--:R0:W-:Y:S02]  /*7580*/  UTMACMDFLUSH ;  /* 0x00000000000079b7 */ /* 0x0081e40000000000 */
.L_x_119:
[----:B------:R-:W-:Y:S05]  /*7590*/  BSYNC.RECONVERGENT B0 ;  /* 0x0000000000007941 */ /* 0x000fea0003800200 */
.L_x_118:
[----:B------:R-:W-:Y:S01]  /*75a0*/  UIADD3 UR44, UPT, UPT, UR48, 0x1, URZ ;  /* 0x00000001302c7890 */ /* 0x000fe2000fffe0ff */
[----:B------:R-:W-:Y:S03]  /*75b0*/  BSSY.RECONVERGENT B0, `(.L_x_120) ;  /* 0x0000005000007945 */ /* 0x000fe60003800200 */
[----:B------:R-:W-:Y:S04]  /*75c0*/  UISETP.NE.AND UP0, UPT, UR44, 0x3, UPT ;  /* 0x000000032c00788c */ /* 0x000fe8000bf05270 */
[----:B------:R-:W-:Y:S01]  /*75d0*/  USEL UR47, UR44, URZ, UP0 ;  /* 0x000000ff2c2f7287 */ /* 0x000fe20008000000 */
[----:B------:R-:W-:Y:S11]  /*75e0*/  @P0 BRA `(.L_x_121) ;  /* 0x0000000000040947 */ /* 0x000ff60003800000 */
[----:B------:R-:W-:Y:S04]  /*75f0*/  DEPBAR.LE SB0, 0x1 ;  /* 0x000080400000791a */ /* 0x000fe80000000000 */
.L_x_121:
[----:B------:R-:W-:Y:S05]  /*7600*/  BSYNC.RECONVERGENT B0 ;  /* 0x0000000000007941 */ /* 0x000fea0003800200 */
.L_x_120:
[----:B------:R-:W-:Y:S01]  /*7610*/  BAR.SYNC.DEFER_BLOCKING 0x1, 0x80 ;  /* 0x0042000000007b1d */ /* 0x000fe20000010000 */
[----:B------:R-:W-:Y:S01]  /*7620*/  ISETP.NE.AND P1, PT, R73, RZ, PT ;  /* 0x000000ff4900720c */ /* 0x000fe20003f25270 */
[----:B------:R-:W-:Y:S01]  /*7630*/  UISETP.NE.AND UP0, UPT, UR51, URZ, UPT ;  /* 0x000000ff3300728c */ /* 0x000fe2000bf05270 */
[----:B------:R-:W-:Y:S11]  /*7640*/  LEA R2, R79, UR49, 0x3 ;  /* 0x000000314f027c11 */ /* 0x000ff6000f8e18ff */
[----:B------:R-:W-:Y:S01]  /*7650*/  @P1 SHF.L.U32 R3, R81, 0x1f, RZ ;  /* 0x0000001f51031819 */ /* 0x000fe200000006ff */
[----:B------:R-:W-:Y:S06]  /*7660*/  BRA.U !UP0, `(.L_x_122) ;  /* 0x0000000108247547 */ /* 0x000fec000b800000 */
[----:B-1----:R-:W-:Y:S01]  /*7670*/  IMAD.U32 R5, RZ, RZ, UR50 ;  /* 0x00000032ff057e24 */ /* 0x002fe2000f8e00ff */
[----:B------:R-:W-:Y:S01]  /*7680*/  MOV R0, UR53 ;  /* 0x0000003500007c02 */ /* 0x000fe20008000f00 */
[----:B------:R-:W-:Y:S03]  /*7690*/  UIADD3 UR4, UPT, UPT, UR50, 0x1, URZ ;  /* 0x0000000132047890 */ /* 0x000fe6000fffe0ff */
[----:B------:R-:W-:Y:S01]  /*76a0*/  @P1 LEA R5, R5, UR49, 0x3 ;  /* 0x0000003105051c11 */ /* 0x000fe2000f8e18ff */
[----:B------:R-:W-:Y:S04]  /*76b0*/  UISETP.NE.AND UP0, UPT, UR4, 0x3, UPT ;  /* 0x000000030400788c */ /* 0x000fe8000bf05270 */
[----:B------:R-:W-:Y:S01]  /*76c0*/  @P1 VIADD R5, R5, 0x98 ;  /* 0x0000009805051836 */ /* 0x000fe20000000000 */
[----:B------:R-:W-:Y:S04]  /*76d0*/  USEL UR50, UR4, URZ, UP0 ;  /* 0x000000ff04327287 */ /* 0x000fe80008000000 */
[----:B------:R-:W-:Y:S04]  /*76e0*/  @P1 PRMT R0, R0, 0x654, R5 ;  /* 0x0000065400001816 */ /* 0x000fe80000000005 */
[----:B------:R3:W-:Y:S04]  /*76f0*/  @P1 SYNCS.ARRIVE.TRANS64.RED.A1T0 RZ, [R0+URZ], RZ ;  /* 0x000000ff00ff19a7 */ /* 0x0007e800081004ff */
.L_x_122:
[----:B------:R-:W4:Y:S01]  /*7700*/  @P1 SYNCS.PHASECHK.TRANS64.TRYWAIT P0, [R2+URZ+0x80], R3 ;  /* 0x00008003020015a7 */ /* 0x000f2200080011ff */
[----:B------:R-:W-:Y:S01]  /*7710*/  BSSY B1, `(.L_x_123) ;  /* 0x0000015000017945 */ /* 0x000fe20003800000 */
[----:B----4-:R-:W-:Y:S03]  /*7720*/  @P1 SEL R80, RZ, 0x1, !P0 ;  /* 0x00000001ff501807 */ /* 0x010fe60004000000 */
[----:B------:R-:W-:Y:S05]  /*7730*/  @!P1 BRA `(.L_x_124) ;  /* 0x0000000000489947 */ /* 0x000fea0003800000 */
[----:B------:R-:W-:Y:S01]  /*7740*/  ISETP.NE.AND P1, PT, R82, RZ, PT ;  /* 0x000000ff5200720c */ /* 0x000fe20003f25270 */
[----:B------:R-:W-:Y:S01]  /*7750*/  BSSY B0, `(.L_x_125) ;  /* 0x000000a000007945 */ /* 0x000fe20003800000 */
[----:B------:R-:W-:Y:S11]  /*7760*/  ISETP.NE.AND P0, PT, R80, RZ, PT ;  /* 0x000000ff5000720c */ /* 0x000ff60003f05270 */
[----:B------:R-:W-:Y:S04]  /*7770*/  @P1 IMAD R79, R79, 0x2000, R68 ;  /* 0x000020004f4f1824 */ /* 0x000fe800078e0244 */
[----:B-1----:R-:W-:Y:S01]  /*7780*/  @P1 IMAD.IADD R4, R76, 0x1, R79 ;  /* 0x000000014c041824 */ /* 0x002fe200078e024f */
[----:B------:R-:W-:Y:S03]  /*7790*/  @P1 IADD3 R3, PT, PT, R75, R79, RZ ;  /* 0x0000004f4b031210 */ /* 0x000fe60007ffe0ff */
[----:B---3--:R-:W-:Y:S01]  /*77a0*/  @P1 IMAD.IADD R0, R67, 0x1, R4 ;  /* 0x0000000143001824 */ /* 0x008fe200078e0204 */
[----:B------:R-:W-:Y:S06]  /*77b0*/  @P0 BRA `(.L_x_126) ;  /* 0x00000000000c0947 */ /* 0x000fec0003800000 */
[----:B------:R-:W-:Y:S04]  /*77c0*/  SHF.L.U32 R81, R81, 0x1f, RZ ;  /* 0x0000001f51517819 */ /* 0x000fe800000006ff */
[----:B------:R-:W1:Y:S02]  /*77d0*/  SYNCS.PHASECHK.TRANS64.TRYWAIT P0, [R2+URZ+0x80], R81 ;  /* 0x00008051020075a7 */ /* 0x000e6400080011ff */
[----:B-1----:R-:W-:Y:S05]  /*77e0*/  @!P0 BRA `(.L_x_127) ;  /* 0x0000001800408947 */ /* 0x002fea0003800000 */
.L_x_126:
[----:B------:R-:W-:Y:S05]  /*77f0*/  BSYNC B0 ;  /* 0x0000000000007941 */ /* 0x000fea0003800000 */
.L_x_125:
[----:B------:R-:W-:Y:S11]  /*7800*/  ISETP.NE.AND P0, PT, R82, RZ, PT ;  /* 0x000000ff5200720c */ /* 0x000ff60003f05270 */
[----:B------:R-:W-:Y:S02]  /*7810*/  @!UPT UIADD3 URZ, UPT, UPT, URZ, URZ, URZ ;  /* 0x000000fffffff290 */ /* 0x000fe4000fffe0ff */
[----:B------:R4:W3:Y:S04]  /*7820*/  @P0 LDS.128 R48, [R79] ;  /* 0x000000004f300984 */ /* 0x0008e80000000c00 */
[----:B------:R4:W1:Y:S04]  /*7830*/  @P0 LDS.128 R40, [R3+0x20] ;  /* 0x0000200003280984 */ /* 0x0008680000000c00 */
[----:B------:R4:W1:Y:S04]  /*7840*/  @P0 LDS.128 R44, [R4+0x10] ;  /* 0x00001000042c0984 */ /* 0x0008680000000c00 */
[----:B------:R4:W1:Y:S02]  /*7850*/  @P0 LDS.128 R36, [R0+0x10] ;  /* 0x0000100000240984 */ /* 0x0008640000000c00 */
.L_x_124:
[----:B------:R-:W-:Y:S05]  /*7860*/  BSYNC B1 ;  /* 0x0000000000017941 */ /* 0x000fea0003800000 */
.L_x_123:
[----:B---34-:R-:W-:Y:S05]  /*7870*/  VIADD R0, R25, 0x10 ;  /* 0x0000001019007836 */ /* 0x018fea0000000000 */
[----:B------:R-:W-:Y:S04]  /*7880*/  SHF.R.U32.HI R0, RZ, 0x15, R0 ;  /* 0x00000015ff007819 */ /* 0x000fe80000011600 */
[----:B------:R-:W-:Y:S11]  /*7890*/  LOP3.LUT P0, RZ, R0, 0x3, R57, 0x48, !PT ;  /* 0x0000000300ff7812 */ /* 0x000ff60007804839 */
[----:B------:R-:W-:Y:S02]  /*78a0*/  @!UPT UIADD3 URZ, UPT, UPT, URZ, URZ, URZ ;  /* 0x000000fffffff290 */ /* 0x000fe4000fffe0ff */
[----:B------:R-:W-:Y:S05]  /*78b0*/  @!P0 BRA `(.L_x_128) ;  /* 0x0000000000408947 */ /* 0x000fea0003800000 */
[----:B------:R-:W3:Y:S01]  /*78c0*/  LDCU.64 UR8, c[0x4][0x70] ;  /* 0x01000e00ff0877ac */ /* 0x000ee20008000a00 */
[----:B------:R-:W-:Y:S01]  /*78d0*/  MOV R3, 0x0 ;  /* 0x0000000000037802 */ /* 0x000fe20000000f00 */
[----:B-1----:R-:W-:Y:S02]  /*78e0*/  HFMA2 R12, -RZ, RZ, 0, 5.9604644775390625e-08 ;  /* 0x00000001ff0c7431 */ /* 0x002fe400000001ff */
[----:B------:R-:W-:Y:S02]  /*78f0*/  IMAD.MOV.U32 R8, RZ, RZ, 0x192 ;  /* 0x00000192ff087424 */ /* 0x000fe400078e00ff */
[----:B------:R-:W-:Y:S01]  /*7900*/  IMAD.MOV.U32 R13, RZ, RZ, RZ ;  /* 0x000000ffff0d7224 */ /* 0x000fe200078e00ff */
[----:B------:R-:W1:Y:S01]  /*7910*/  LDCU.64 UR6, c[0x4][0x78] ;  /* 0x01000f00ff0677ac */ /* 0x000e620008000a00 */
[----:B------:R-:W4:Y:S01]  /*7920*/  LDC.64 R2, c[0x4][R3] ;  /* 0x0100000003027b82 */ /* 0x000f220000000a00 */
[----:B------:R-:W5:Y:S01]  /*7930*/  LDCU.64 UR4, c[0x4][0x10] ;  /* 0x01000200ff0477ac */ /* 0x000f620008000a00 */
[----:B---3--:R-:W-:Y:S01]  /*7940*/  MOV R5, UR9 ;  /* 0x0000000900057c02 */ /* 0x008fe20008000f00 */
[----:B------:R-:W-:Y:S01]  /*7950*/  IMAD.U32 R4, RZ, RZ, UR8 ;  /* 0x00000008ff047e24 */ /* 0x000fe2000f8e00ff */
[----:B-1----:R-:W-:Y:S01]  /*7960*/  MOV R7, UR7 ;  /* 0x0000000700077c02 */ /* 0x002fe20008000f00 */
[----:B------:R-:W-:Y:S01]  /*7970*/  IMAD.U32 R6, RZ, RZ, UR6 ;  /* 0x00000006ff067e24 */ /* 0x000fe2000f8e00ff */
[----:B-----5:R-:W-:Y:S01]  /*7980*/  MOV R11, UR5 ;  /* 0x00000005000b7c02 */ /* 0x020fe20008000f00 */
[----:B------:R-:W-:Y:S02]  /*7990*/  IMAD.U32 R10, RZ, RZ, UR4 ;  /* 0x00000004ff0a7e24 */ /* 0x000fe4000f8e00ff */
[----:B------:R-:W-:Y:S07]  /*79a0*/  LEPC R20, `(.L_x_128) ;  /* 0x000000001014794e */ /* 0x000fee0000000000 */
[----:B--2-4-:R-:W-:Y:S05]  /*79b0*/  CALL.ABS.NOINC R2 ;  /* 0x0000000002007343 */ /* 0x014fea0003c00000 */
.L_x_128:
[----:B------:R-:W-:Y:S01]  /*79c0*/  ISETP.NE.AND P0, PT, R69, RZ, PT ;  /* 0x000000ff4500720c */ /* 0x000fe20003f05270 */
[----:B------:R-:W-:Y:S05]  /*79d0*/  WARPSYNC.ALL ;  /* 0x0000000000007948 */ /* 0x000fea0003800000 */
[----:B------:R-:W-:Y:S01]  /*79e0*/  R2UR UR4, R25 ;  /* 0x00000000190472ca */ /* 0x000fe200000e0000 */
[----:B------:R-:W-:Y:S01]  /*79f0*/  USHF.L.U32 UR6, UR47, 0xd, URZ ;  /* 0x0000000d2f067899 */ /* 0x000fe200080006ff */
[----:B------:R-:W-:Y:S01]  /*7a00*/  LOP3.LUT R0, R48, 0xffffe000, RZ, 0xc0, !PT ;  /* 0xffffe00030007812 */ /* 0x000fe200078ec0ff */
[----:B------:R-:W-:Y:S01]  /*7a10*/  BSSY.RECONVERGENT B0, `(.L_x_129) ;  /* 0x0000064000007945 */ /* 0x000fe20003800200 */
[----:B-1----:R-:W-:Y:S02]  /*7a20*/  LOP3.LUT R2, R49, 0xffffe000, RZ, 0xc0, !PT ;  /* 0xffffe00031027812 */ /* 0x002fe400078ec0ff */
[----:B------:R-:W-:Y:S01]  /*7a30*/  LOP3.LUT R3, R50, 0xffffe000, RZ, 0xc0, !PT ;  /* 0xffffe00032037812 */ /* 0x000fe200078ec0ff */
[----:B--2---:R-:W-:Y:S01]  /*7a40*/  VIADD R77, R68, UR6 ;  /* 0x00000006444d7c36 */ /* 0x004fe20008000000 */
[----:B------:R-:W-:Y:S02]  /*7a50*/  LOP3.LUT R20, R51, 0xffffe000, RZ, 0xc0, !PT ;  /* 0xffffe00033147812 */ /* 0x000fe400078ec0ff */
[----:B------:R-:W-:Y:S01]  /*7a60*/  LOP3.LUT R21, R44, 0xffffe000, RZ, 0xc0, !PT ;  /* 0xffffe0002c157812 */ /* 0x000fe200078ec0ff */
[----:B------:R-:W-:Y:S01]  /*7a70*/  IMAD.IADD R75, R75, 0x1, R77 ;  /* 0x000000014b4b7824 */ /* 0x000fe200078e024d */
[----:B------:R-:W-:Y:S01]  /*7a80*/  LOP3.LUT R26, R45, 0xffffe000, RZ, 0xc0, !PT ;  /* 0xffffe0002d1a7812 */ /* 0x000fe200078ec0ff */
[----:B------:R-:W1:Y:S01]  /*7a90*/  LDTM.x16 R4, tmem[UR4+0x10] ;  /* 0x00001004000479ee */ /* 0x000e620008240000 */
[----:B------:R-:W-:Y:S01]  /*7aa0*/  LOP3.LUT R29, R46, 0xffffe000, RZ, 0xc0, !PT ;  /* 0xffffe0002e1d7812 */ /* 0x000fe200078ec0ff */
[----:B------:R-:W-:Y:S01]  /*7ab0*/  NOP ;  /* 0x0000000000007918 */ /* 0x000fe20000000000 */
[----:B------:R-:W-:Y:S02]  /*7ac0*/  IADD3 R74, PT, PT, R74, 0x100, RZ ;  /* 0x000001004a4a7810 */ /* 0x000fe40007ffe0ff */
[----:B------:R-:W-:Y:S02]  /*7ad0*/  LOP3.LUT R28, R47, 0xffffe000, RZ, 0xc0, !PT ;  /* 0xffffe0002f1c7812 */ /* 0x000fe400078ec0ff */
[----:B------:R-:W-:Y:S02]  /*7ae0*/  IADD3 R76, PT, PT, R76, R77, RZ ;  /* 0x0000004d4c4c7210 */ /* 0x000fe40007ffe0ff */
[----:B------:R-:W-:Y:S02]  /*7af0*/  LOP3.LUT R77, R74, 0xfefffff8, RZ, 0xc0, !PT ;  /* 0xfefffff84a4d7812 */ /* 0x000fe400078ec0ff */
[----:B------:R-:W-:Y:S01]  /*7b00*/  LOP3.LUT R31, R40, 0xffffe000, RZ, 0xc0, !PT ;  /* 0xffffe000281f7812 */ /* 0x000fe200078ec0ff */
[----:B------:R-:W-:Y:S01]  /*7b10*/  IMAD.IADD R74, R67, 0x1, R76 ;  /* 0x00000001434a7824 */ /* 0x000fe200078e024c */
[----:B------:R-:W-:Y:S01]  /*7b20*/  LOP3.LUT R30, R41, 0xffffe000, RZ, 0xc0, !PT ;  /* 0xffffe000291e7812 */ /* 0x000fe200078ec0ff */
[----:B-1----:R1:W-:Y:S01]  /*7b30*/  SYNCS.ARRIVE.TRANS64.RED.A1T0 RZ, [R77+URZ], RZ ;  /* 0x000000ff4dff79a7 */ /* 0x0023e200081004ff */
[----:B------:R-:W-:Y:S02]  /*7b40*/  LOP3.LUT R33, R42, 0xffffe000, RZ, 0xc0, !PT ;  /* 0xffffe0002a217812 */ /* 0x000fe400078ec0ff */
[----:B------:R-:W-:Y:S02]  /*7b50*/  LOP3.LUT R32, R43, 0xffffe000, RZ, 0xc0, !PT ;  /* 0xffffe0002b207812 */ /* 0x000fe400078ec0ff */
[----:B------:R-:W-:Y:S02]  /*7b60*/  LOP3.LUT R35, R36, 0xffffe000, RZ, 0xc0, !PT ;  /* 0xffffe00024237812 */ /* 0x000fe400078ec0ff */
[----:B------:R-:W-:Y:S02]  /*7b70*/  LOP3.LUT R34, R37, 0xffffe000, RZ, 0xc0, !PT ;  /* 0xffffe00025227812 */ /* 0x000fe400078ec0ff */
[----:B------:R-:W-:Y:S01]  /*7b80*/  LOP3.LUT R37, R38, 0xffffe000, RZ, 0xc0, !PT ;  /* 0xffffe00026257812 */ /* 0x000fe200078ec0ff */
[C---:B------:R-:W-:Y:S01]  /*7b90*/  FMUL R4, R24.reuse, R4 ;  /* 0x0000000418047220 */ /* 0x040fe20000400000 */
[C---:B------:R-:W-:Y:S01]  /*7ba0*/  FMUL R5, R24.reuse, R5 ;  /* 0x0000000518057220 */ /* 0x040fe20000400000 */
[C---:B------:R-:W-:Y:S01]  /*7bb0*/  FMUL R6, R24.reuse, R6 ;  /* 0x0000000618067220 */ /* 0x040fe20000400000 */
[C---:B------:R-:W-:Y:S01]  /*7bc0*/  FMUL R7, R24.reuse, R7 ;  /* 0x0000000718077220 */ /* 0x040fe20000400000 */
[C---:B------:R-:W-:Y:S01]  /*7bd0*/  FFMA R4, R27.reuse, R0, R4 ;  /* 0x000000001b047223 */ /* 0x040fe20000000004 */
[C---:B------:R-:W-:Y:S01]  /*7be0*/  FFMA R5, R27.reuse, R2, R5 ;  /* 0x000000021b057223 */ /* 0x040fe20000000005 */
[C---:B------:R-:W-:Y:S01]  /*7bf0*/  FFMA R6, R27.reuse, R3, R6 ;  /* 0x000000031b067223 */ /* 0x040fe20000000006 */
[C---:B------:R-:W-:Y:S01]  /*7c00*/  FFMA R7, R27.reuse, R20, R7 ;  /* 0x000000141b077223 */ /* 0x040fe20000000007 */
[C---:B------:R-:W-:Y:S01]  /*7c10*/  FMUL R8, R24.reuse, R8 ;  /* 0x0000000818087220 */ /* 0x040fe20000400000 */
[C---:B------:R-:W-:Y:S01]  /*7c20*/  FMUL R9, R24.reuse, R9 ;  /* 0x0000000918097220 */ /* 0x040fe20000400000 */
[C---:B------:R-:W-:Y:S01]  /*7c30*/  FMUL R10, R24.reuse, R10 ;  /* 0x0000000a180a7220 */ /* 0x040fe20000400000 */
[C---:B------:R-:W-:Y:S01]  /*7c40*/  FMUL R11, R24.reuse, R11 ;  /* 0x0000000b180b7220 */ /* 0x040fe20000400000 */
[----:B------:R-:W-:Y:S01]  /*7c50*/  F2FP.TF32.F32.PACK_B R4, R4 ;  /* 0x00000004ff04723e */ /* 0x000fe200024050ff */
[C---:B------:R-:W-:Y:S01]  /*7c60*/  FFMA R8, R27.reuse, R21, R8 ;  /* 0x000000151b087223 */ /* 0x040fe20000000008 */
[----:B------:R-:W-:Y:S01]  /*7c70*/  F2FP.TF32.F32.PACK_B R5, R5 ;  /* 0x00000005ff05723e */ /* 0x000fe200024050ff */
[C---:B------:R-:W-:Y:S01]  /*7c80*/  FFMA R9, R27.reuse, R26, R9 ;  /* 0x0000001a1b097223 */ /* 0x040fe20000000009 */
[----:B------:R-:W-:Y:S01]  /*7c90*/  F2FP.TF32.F32.PACK_B R6, R6 ;  /* 0x00000006ff06723e */ /* 0x000fe200024050ff */
[C---:B------:R-:W-:Y:S01]  /*7ca0*/  FFMA R10, R27.reuse, R29, R10 ;  /* 0x0000001d1b0a7223 */ /* 0x040fe2000000000a */
[----:B------:R-:W-:Y:S01]  /*7cb0*/  F2FP.TF32.F32.PACK_B R7, R7 ;  /* 0x00000007ff07723e */ /* 0x000fe200024050ff */
[C---:B------:R-:W-:Y:S01]  /*7cc0*/  FFMA R11, R27.reuse, R28, R11 ;  /* 0x0000001c1b0b7223 */ /* 0x040fe2000000000b */
[C---:B------:R-:W-:Y:S01]  /*7cd0*/  FMUL R12, R24.reuse, R12 ;  /* 0x0000000c180c7220 */ /* 0x040fe20000400000 */
[----:B------:R-:W-:Y:S01]  /*7ce0*/  F2FP.TF32.F32.PACK_B R8, R8 ;  /* 0x00000008ff08723e */ /* 0x000fe200024050ff */
[C---:B------:R-:W-:Y:S01]  /*7cf0*/  FMUL R13, R24.reuse, R13 ;  /* 0x0000000d180d7220 */ /* 0x040fe20000400000 */
[----:B------:R1:W-:Y:S01]  /*7d00*/  STS.128 [R68+UR6], R4 ;  /* 0x0000000444007988 */ /* 0x0003e20008000c06 */
        /* <DEDUP_REMOVED lines=8> */
[----:B------:R-:W-:Y:S01]  /*7d90*/  FFMA R15, R27, R32, R15 ;  /* 0x000000201b0f7223 */ /* 0x000fe2000000000f */
[C---:B------:R-:W-:Y:S01]  /*7da0*/  FMUL R16, R24.reuse, R16 ;  /* 0x0000001018107220 */ /* 0x040fe20000400000 */
[----:B------:R-:W-:Y:S01]  /*7db0*/  F2FP.TF32.F32.PACK_B R12, R12 ;  /* 0x0000000cff0c723e */ /* 0x000fe200024050ff */
[----:B------:R1:W-:Y:S01]  /*7dc0*/  STS.128 [R76+0x10], R8 ;  /* 0x000010084c007388 */ /* 0x0003e20000000c00 */
[C---:B------:R-:W-:Y:S01]  /*7dd0*/  FMUL R17, R24.reuse, R17 ;  /* 0x0000001118117220 */ /* 0x040fe20000400000 */
[----:B------:R-:W-:Y:S01]  /*7de0*/  LOP3.LUT R36, R39, 0xffffe000, RZ, 0xc0, !PT ;  /* 0xffffe00027247812 */ /* 0x000fe200078ec0ff */
[C---:B------:R-:W-:Y:S01]  /*7df0*/  FMUL R18, R24.reuse, R18 ;  /* 0x0000001218127220 */ /* 0x040fe20000400000 */
[----:B------:R-:W-:Y:S01]  /*7e00*/  FMUL R19, R24, R19 ;  /* 0x0000001318137220 */ /* 0x000fe20000400000 */
[----:B------:R-:W-:Y:S01]  /*7e10*/  F2FP.TF32.F32.PACK_B R13, R13 ;  /* 0x0000000dff0d723e */ /* 0x000fe200024050ff */
[C---:B------:R-:W-:Y:S01]  /*7e20*/  FFMA R16, R27.reuse, R35, R16 ;  /* 0x000000231b107223 */ /* 0x040fe20000000010 */
[----:B------:R-:W-:Y:S01]  /*7e30*/  F2FP.TF32.F32.PACK_B R14, R14 ;  /* 0x0000000eff0e723e */ /* 0x000fe200024050ff */
[C---:B------:R-:W-:Y:S01]  /*7e40*/  FFMA R17, R27.reuse, R34, R17 ;  /* 0x000000221b117223 */ /* 0x040fe20000000011 */
[----:B------:R-:W-:Y:S01]  /*7e50*/  F2FP.TF32.F32.PACK_B R15, R15 ;  /* 0x0000000fff0f723e */ /* 0x000fe200024050ff */
[C---:B------:R-:W-:Y:S01]  /*7e60*/  FFMA R18, R27.reuse, R37, R18 ;  /* 0x000000251b127223 */ /* 0x040fe20000000012 */
[----:B------:R-:W-:Y:S01]  /*7e70*/  FFMA R19, R27, R36, R19 ;  /* 0x000000241b137223 */ /* 0x000fe20000000013 */
[----:B------:R-:W-:Y:S02]  /*7e80*/  F2FP.TF32.F32.PACK_B R16, R16 ;  /* 0x00000010ff10723e */ /* 0x000fe400024050ff */
[----:B------:R1:W-:Y:S01]  /*7e90*/  STS.128 [R75+0x20], R12 ;  /* 0x0000200c4b007388 */ /* 0x0003e20000000c00 */
[----:B------:R-:W-:Y:S02]  /*7ea0*/  F2FP.TF32.F32.PACK_B R17, R17 ;  /* 0x00000011ff11723e */ /* 0x000fe400024050ff */
        /* <DEDUP_REMOVED lines=8> */
[----:B--2---:R-:W2:Y:S02]  /*7f30*/  FENCE.VIEW.ASYNC.S ;  /* 0x00000000000073c6 */ /* 0x004ea40000000000 */
[----:B--2---:R-:W-:Y:S06]  /*7f40*/  BAR.SYNC.DEFER_BLOCKING 0x1, 0x80 ;  /* 0x0042000000007b1d */ /* 0x004fec0000010000 */
[----:B------:R-:W-:Y:S05]  /*7f50*/  @P0 BRA `(.L_x_130) ;  /* 0x00000000003c0947 */ /* 0x000fea0003800000 */
[----:B------:R-:W2:Y:S01]  /*7f60*/  LDCU.64 UR10, c[0x0][0x348] ;  /* 0x00006900ff0a77ac */ /* 0x000ea20008000a00 */
[----:B------:R-:W-:Y:S02]  /*7f70*/  UIADD3 UR5, UPT, UPT, UR49, UR6, URZ ;  /* 0x0000000631057290 */ /* 0x000fe4000fffe0ff */
[----:B------:R-:W-:Y:S02]  /*7f80*/  UIADD3 UR13, UPT, UPT, UR45, 0x10, URZ ;  /* 0x000000102d0d7890 */ /* 0x000fe4000fffe0ff */
[----:B------:R-:W-:Y:S02]  /*7f90*/  UIADD3 UR12, UPT, UPT, UR5, 0x200, URZ ;  /* 0x00000200050c7890 */ /* 0x000fe4000fffe0ff */
[----:B------:R-:W-:Y:S01]  /*7fa0*/  UIADD3 UR8, UPT, UPT, UR5, 0x1200, URZ ;  /* 0x0000120005087890 */ /* 0x000fe2000fffe0ff */
[----:B------:R-:W-:Y:S01]  /*7fb0*/  UMOV UR14, UR46 ;  /* 0x0000002e000e7c82 */ /* 0x000fe20008000000 */
[----:B------:R-:W-:Y:S01]  /*7fc0*/  UMOV UR15, UR36 ;  /* 0x00000024000f7c82 */ /* 0x000fe20008000000 */
[----:B------:R-:W-:Y:S02]  /*7fd0*/  UIADD3 UR9, UPT, UPT, UR45, 0x30, URZ ;  /* 0x000000302d097890 */ /* 0x000fe4000fffe0ff */
[----:B--2---:R-:W-:Y:S03]  /*7fe0*/  UIADD3 UR4, UP0, UPT, UR10, 0x680, URZ ;  /* 0x000006800a047890 */ /* 0x004fe6000ff1e0ff */
[----:B------:R-:W-:Y:S01]  /*7ff0*/  UMOV UR10, UR46 ;  /* 0x0000002e000a7c82 */ /* 0x000fe20008000000 */
[----:B------:R-:W-:Y:S03]  /*8000*/  UIADD3.X UR5, UPT, UPT, URZ, UR11, URZ, UP0, !UPT ;  /* 0x0000000bff057290 */ /* 0x000fe600087fe4ff */
[----:B------:R-:W-:Y:S06]  /*8010*/  UMOV UR11, UR36 ;  /* 0x00000024000b7c82 */ /* 0x000fec0008000000 */
[----:B------:R2:W-:Y:S01]  /*8020*/  UTMASTG.3D [UR12], [UR4] ;  /* 0x0000000c040073b5 */ /* 0x0005e20008010000 */
[----:B------:R2:W-:Y:S02]  /*8030*/  UTMASTG.3D [UR8], [UR4] ;  /* 0x00000008040073b5 */ /* 0x0005e40008010000 */
[----:B--2---:R0:W-:Y:S02]  /*8040*/  UTMACMDFLUSH ;  /* 0x00000000000079b7 */ /* 0x0041e40000000000 */
.L_x_130:
[----:B------:R-:W-:Y:S05]  /*8050*/  BSYNC.RECONVERGENT B0 ;  /* 0x0000000000007941 */ /* 0x000fea0003800200 */
.L_x_129:
[----:B------:R-:W-:Y:S01]  /*8060*/  UIADD3 UR4, UPT, UPT, UR47, 0x1, URZ ;  /* 0x000000012f047890 */ /* 0x000fe2000fffe0ff */
[----:B------:R-:W-:Y:S03]  /*8070*/  BSSY.RECONVERGENT B0, `(.L_x_131) ;  /* 0x0000008000007945 */ /* 0x000fe60003800200 */
[----:B------:R-:W-:Y:S04]  /*8080*/  UISETP.NE.AND UP0, UPT, UR4, 0x3, UPT ;  /* 0x000000030400788c */ /* 0x000fe8000bf05270 */
[----:B------:R-:W-:Y:S02]  /*8090*/  UISETP.EQ.XOR UP1, UPT, UR44, 0x3, !UP0 ;  /* 0x000000032c00788c */ /* 0x000fe4000c722a70 */
[----:B------:R-:W-:Y:S02]  /*80a0*/  USEL UR48, UR4, URZ, UP0 ;  /* 0x000000ff04307287 */ /* 0x000fe40008000000 */
[----:B------:R-:W-:Y:S04]  /*80b0*/  USEL UR5, URZ, 0x1, !UP1 ;  /* 0x00000001ff057887 */ /* 0x000fe8000c800000 */
[----:B------:R-:W-:Y:S01]  /*80c0*/  ULOP3.LUT UR52, UR52, UR5, URZ, 0x3c, !UPT ;  /* 0x0000000534347292 */ /* 0x000fe2000f8e3cff */
[----:B------:R-:W-:Y:S11]  /*80d0*/  @P0 BRA `(.L_x_132) ;  /* 0x0000000000040947 */ /* 0x000ff60003800000 */
[----:B------:R-:W-:Y:S04]  /*80e0*/  DEPBAR.LE SB0, 0x1 ;  /* 0x000080400000791a */ /* 0x000fe80000000000 */
.L_x_132:
[----:B------:R-:W-:Y:S05]  /*80f0*/  BSYNC.RECONVERGENT B0 ;  /* 0x0000000000007941 */ /* 0x000fea0003800200 */
.L_x_131:
[----:B------:R-:W-:Y:S01]  /*8100*/  BAR.SYNC.DEFER_BLOCKING 0x1, 0x80 ;  /* 0x0042000000007b1d */ /* 0x000fe20000010000 */
[----:B------:R-:W-:Y:S01]  /*8110*/  UISETP.NE.AND UP0, UPT, UR51, -0x2, UPT ;  /* 0xfffffffe3300788c */ /* 0x000fe2000bf05270 */
[----:B------:R-:W-:Y:S08]  /*8120*/  IADD3 R0, PT, PT, R22, 0x1, RZ ;  /* 0x0000000116007810 */ /* 0x000ff00007ffe0ff */
[----:B------:R-:W-:Y:S05]  /*8130*/  BRA.U !UP0, `(.L_x_133) ;  /* 0x0000000108287547 */ /* 0x000fea000b800000 */
[----:B------:R-:W-:Y:S01]  /*8140*/  ISETP.NE.AND P0, PT, R73, RZ, PT ;  /* 0x000000ff4900720c */ /* 0x000fe20003f05270 */
[----:B------:R-:W-:Y:S01]  /*8150*/  IMAD.U32 R3, RZ, RZ, UR50 ;  /* 0x00000032ff037e24 */ /* 0x000fe2000f8e00ff */
[----:B------:R-:W-:Y:S01]  /*8160*/  UIADD3 UR4, UPT, UPT, UR50, 0x1, URZ ;  /* 0x0000000132047890 */ /* 0x000fe2000fffe0ff */
[----:B------:R-:W-:Y:S03]  /*8170*/  IMAD.U32 R2, RZ, RZ, UR53 ;  /* 0x00000035ff027e24 */ /* 0x000fe6000f8e00ff */
[----:B------:R-:W-:Y:S04]  /*8180*/  UISETP.NE.AND UP0, UPT, UR4, 0x3, UPT ;  /* 0x000000030400788c */ /* 0x000fe8000bf05270 */
[----:B------:R-:W-:Y:S03]  /*8190*/  USEL UR50, UR4, URZ, UP0 ;  /* 0x000000ff04327287 */ /* 0x000fe60008000000 */
[----:B------:R-:W-:Y:S05]  /*81a0*/  @P0 LEA R3, R3, UR49, 0x3 ;  /* 0x0000003103030c11 */ /* 0x000fea000f8e18ff */
[----:B------:R-:W-:Y:S05]  /*81b0*/  @P0 VIADD R3, R3, 0x98 ;  /* 0x0000009803030836 */ /* 0x000fea0000000000 */
[----:B------:R-:W-:Y:S04]  /*81c0*/  @P0 PRMT R2, R2, 0x654, R3 ;  /* 0x0000065402020816 */ /* 0x000fe80000000003 */
[----:B------:R2:W-:Y:S03]  /*81d0*/  @P0 SYNCS.ARRIVE.TRANS64.RED.A1T0 RZ, [R2+URZ], RZ ;  /* 0x000000ff02ff09a7 */ /* 0x0005e600081004ff */
.L_x_133:
[----:B------:R-:W-:Y:S01]  /*81e0*/  R2UR UR5, R58 ;  /* 0x000000003a0572ca */ /* 0x000fe200000e0000 */
[----:B------:R-:W-:Y:S01]  /*81f0*/  UISETP.NE.AND UP0, UPT, UR63, URZ, UPT ;  /* 0x000000ff3f00728c */ /* 0x000fe2000bf05270 */
[----:B------:R-:W-:Y:S01]  /*8200*/  R2UR UR4, R59 ;  /* 0x000000003b0472ca */ /* 0x000fe200000e0000 */
[----:B------:R-:W-:Y:S01]  /*8210*/  UIADD3 UR51, UPT, UPT, UR51, 0x2, URZ ;  /* 0x0000000233337890 */ /* 0x000fe2000fffe0ff */
[----:B------:R-:W-:Y:S01]  /*8220*/  ISETP.NE.AND P0, PT, R62, 0x2, PT ;  /* 0x000000023e00780c */ /* 0x000fe20003f05270 */
[----:B------:R-:W-:Y:S01]  /*8230*/  UMOV UR36, UR62 ;  /* 0x0000003e00247c82 */ /* 0x000fe20008000000 */
[----:B------:R-:W-:Y:S02]  /*8240*/  ISETP.NE.AND P1, PT, R0, 0x4, PT ;  /* 0x000000040000780c */ /* 0x000fe40003f25270 */
[----:B--2---:R-:W-:Y:S02]  /*8250*/  SEL R2, RZ, 0x1, P0 ;  /* 0x00000001ff027807 */ /* 0x004fe40000000000 */
[----:B------:R-:W-:Y:S02]  /*8260*/  SEL R3, RZ, 0x1, P1 ;  /* 0x00000001ff037807 */ /* 0x000fe40000800000 */
[----:B------:R-:W-:Y:S01]  /*8270*/  LOP3.LUT R65, R65, R2, RZ, 0x3c, !PT ;  /* 0x0000000241417212 */ /* 0x000fe200078e3cff */
[----:B------:R-:W-:Y:S01]  /*8280*/  UIADD3 UR21, UPT, UPT, UR37, UR5, URZ ;  /* 0x0000000525157290 */ /* 0x000fe2000fffe0ff */
[----:B------:R-:W-:Y:S01]  /*8290*/  LOP3.LUT R66, R66, R3, RZ, 0x3c, !PT ;  /* 0x0000000342427212 */ /* 0x000fe200078e3cff */
[----:B------:R-:W-:Y:S01]  /*82a0*/  UIADD3 UR20, UPT, UPT, UR38, UR4, URZ ;  /* 0x0000000426147290 */ /* 0x000fe2000fffe0ff */
[----:B------:R-:W-:Y:S02]  /*82b0*/  SEL R62, R62, RZ, P0 ;  /* 0x000000ff3e3e7207 */ /* 0x000fe40000000000 */
[----:B------:R-:W-:Y:S01]  /*82c0*/  SEL R22, R0, RZ, P1 ;  /* 0x000000ff00167207 */ /* 0x000fe20000800000 */
[----:B------:R-:W-:Y:S08]  /*82d0*/  BRA.U UP0, `(.L_x_134) ;  /* 0xffffffd900e07547 */ /* 0x000ff0000b83ffff */
[----:B------:R-:W-:-:S13]  /*82e0*/  R2UR UR4, R60 ;  /* 0x000000003c0472ca */ /* 0x000fda00000e0000 */
[----:B------:R-:W-:-:S09]  /*82f0*/  UISETP.NE.AND UP0, UPT, UR4, URZ, UPT ;  /* 0x000000ff0400728c */ /* 0x000fd2000bf05270 */
[----:B------:R-:W-:Y:S05]  /*8300*/  BRA.U !UP0, `(.L_x_135) ;  /* 0x0000000108487547 */ /* 0x000fea000b800000 */
[----:B------:R-:W2:Y:S02]  /*8310*/  LDCU.64 UR4, c[0x0][0x890] ;  /* 0x00011200ff0477ac */ /* 0x000ea40008000a00 */
[----:B--2---:R-:W-:-:S04]  /*8320*/  UISETP.NE.U32.AND UP0, UPT, UR4, URZ, UPT ;  /* 0x000000ff0400728c */ /* 0x004fc8000bf05070 */
[----:B------:R-:W-:-:S09]  /*8330*/  UISETP.NE.AND.EX UP0, UPT, UR5, URZ, UPT, UP0 ;  /* 0x000000ff0500728c */ /* 0x000fd2000bf05300 */
[----:B------:R-:W-:Y:S05]  /*8340*/  BRA.U UP0, `(.L_x_136) ;  /* 0x00000001000c7547 */ /* 0x000fea000b800000 */
[----:B------:R-:W-:-:S13]  /*8350*/  FSETP.NEU.AND P0, PT, R27, RZ, PT ;  /* 0x000000ff1b00720b */ /* 0x000fda0003f0d000 */
[----:B------:R-:W-:Y:S05]  /*8360*/  @!P0 EXIT ;  /* 0x000000000000894d */ /* 0x000fea0003800000 */
[----:B------:R-:W-:Y:S05]  /*8370*/  BRA `(.L_x_135) ;  /* 0x00000000002c7947 */ /* 0x000fea0003800000 */
.L_x_136:
[----:B------:R-:W-:Y:S01]  /*8380*/  ISETP.NE.AND P0, PT, R61, RZ, PT ;  /* 0x000000ff3d00720c */ /* 0x000fe20003f05270 */
[----:B------:R-:W-:-:S12]  /*8390*/  BSSY.RECONVERGENT B0, `(.L_x_135) ;  /* 0x0000009000007945 */ /* 0x000fd80003800200 */
[----:B------:R-:W-:Y:S05]  /*83a0*/  @P0 BRA `(.L_x_137) ;  /* 0x0000000000140947 */ /* 0x000fea0003800000 */
[----:B------:R-:W2:Y:S02]  /*83b0*/  LDCU.64 UR4, c[0x0][0x888] ;  /* 0x00011100ff0477ac */ /* 0x000ea40008000a00 */
[----:B--2---:R-:W-:-:S04]  /*83c0*/  ISETP.NE.U32.AND P0, PT, RZ, UR4, PT ;  /* 0x00000004ff007c0c */ /* 0x004fc8000bf05070 */
[----:B------:R-:W-:-:S13]  /*83d0*/  ISETP.NE.AND.EX P0, PT, RZ, UR5, PT, P0 ;  /* 0x00000005ff007c0c */ /* 0x000fda000bf05300 */
[----:B------:R-:W-:Y:S05]  /*83e0*/  @!P0 EXIT ;  /* 0x000000000000894d */ /* 0x000fea0003800000 */
[----:B------:R-:W-:Y:S05]  /*83f0*/  BRA `(.L_x_138) ;  /* 0x0000000000087947 */ /* 0x000fea0003800000 */
.L_x_137:
[----:B------:R-:W-:-:S13]  /*8400*/  FSETP.NEU.AND P0, PT, R27, RZ, PT ;  /* 0x000000ff1b00720b */ /* 0x000fda0003f0d000 */
[----:B------:R-:W-:Y:S05]  /*8410*/  @!P0 EXIT ;  /* 0x000000000000894d */ /* 0x000fea0003800000 */
.L_x_138:
[----:B------:R-:W-:Y:S05]  /*8420*/  BSYNC.RECONVERGENT B0 ;  /* 0x0000000000007941 */ /* 0x000fea0003800200 */
.L_x_135:
[----:B------:R-:W-:Y:S01]  /*8430*/  ULEA UR4, UR50, UR49, 0x3 ;  /* 0x0000003132047291 */ /* 0x000fe2000f8e18ff */
[----:B------:R-:W-:-:S04]  /*8440*/  DEPBAR.LE SB0, 0x0 ;  /* 0x000080000000791a */ /* 0x000fc80000000000 */
[----:B------:R-:W-:-:S04]  /*8450*/  UIADD3 UR4, UPT, UPT, UR4, 0x98, URZ ;  /* 0x0000009804047890 */ /* 0x000fc8000fffe0ff */
[----:B------:R-:W-:-:S09]  /*8460*/  UPRMT UR4, UR53, 0x654, UR4 ;  /* 0x0000065435047896 */ /* 0x000fd20008000004 */
[----:B------:R-:W-:Y:S01]  /*8470*/  SYNCS.ARRIVE.TRANS64.RED.A1T0 RZ, [UR4], RZ ;  /* 0x000000ffffff79a7 */ /* 0x000fe20008100404 */
[----:B------:R-:W-:Y:S05]  /*8480*/  EXIT ;  /* 0x000000000000794d */ /* 0x000fea0003800000 */
.L_x_24:
[----:B--2---:R2:W3:Y:S02]  /*8490*/  SYNCS.PHASECHK.TRANS64.TRYWAIT P0, [R3+URZ+0x130], R2 ;  /* 0x00013002030075a7 */ /* 0x0044e400080011ff */
[----:B---3--:R-:W-:Y:S05]  /*84a0*/  @!P0 NANOSLEEP.SYNCS 0x989680 ;  /* 0x009896800000895d */ /* 0x008fea0003900000 */
[----:B------:R-:W3:Y:S02]  /*84b0*/  @!P0 SYNCS.PHASECHK.TRANS64 P0, [R3+URZ+0x130], R2 ;  /* 0x00013002030085a7 */ /* 0x000ee400080010ff */
[----:B---3--:R-:W-:Y:S05]  /*84c0*/  @!P0 BRA `(.L_x_24) ;  /* 0xfffffffc00f08947 */ /* 0x008fea000383ffff */
[----:B------:R-:W-:Y:S05]  /*84d0*/  BRA `(.L_x_139) ;  /* 0xffffff94007c7947 */ /* 0x000fea000383ffff */
.L_x_27:
[----:B-1----:R-:W-:-:S07]  /*84e0*/  MOV R0, UR33 ;  /* 0x0000002100007c02 */ /* 0x002fce0008000f00 */
.L_x_140:
[----:B-1----:R1:W2:Y:S02]  /*84f0*/  SYNCS.PHASECHK.TRANS64.TRYWAIT P0, [R0+URZ+0x40], R3 ;  /* 0x00004003000075a7 */ /* 0x0022a400080011ff */
[----:B--2---:R-:W-:Y:S05]  /*8500*/  @!P0 NANOSLEEP.SYNCS 0x989680 ;  /* 0x009896800000895d */ /* 0x004fea0003900000 */
[----:B------:R-:W2:Y:S02]  /*8510*/  @!P0 SYNCS.PHASECHK.TRANS64 P0, [R0+URZ+0x40], R3 ;  /* 0x00004003000085a7 */ /* 0x000ea400080010ff */
[----:B--2---:R-:W-:Y:S05]  /*8520*/  @!P0 BRA `(.L_x_140) ;  /* 0xfffffffc00f08947 */ /* 0x004fea000383ffff */
[----:B------:R-:W-:Y:S05]  /*8530*/  BRA `(.L_x_26) ;  /* 0xffffff9400d47947 */ /* 0x000fea000383ffff */
.L_x_34:
[----:B-1----:R-:W-:-:S07]  /*8540*/  MOV R0, UR7 ;  /* 0x0000000700007c02 */ /* 0x002fce0008000f00 */
.L_x_141:
[----:B-1----:R1:W2:Y:S02]  /*8550*/  SYNCS.PHASECHK.TRANS64.TRYWAIT P0, [R0+URZ+0x40], R3 ;  /* 0x00004003000075a7 */ /* 0x0022a400080011ff */
[----:B--2---:R-:W-:Y:S05]  /*8560*/  @!P0 NANOSLEEP.SYNCS 0x989680 ;  /* 0x009896800000895d */ /* 0x004fea0003900000 */
[----:B------:R-:W2:Y:S02]  /*8570*/  @!P0 SYNCS.PHASECHK.TRANS64 P0, [R0+URZ+0x40], R3 ;  /* 0x00004003000085a7 */ /* 0x000ea400080010ff */
[----:B--2---:R-:W-:Y:S05]  /*8580*/  @!P0 BRA `(.L_x_141) ;  /* 0xfffffffc00f08947 */ /* 0x004fea000383ffff */
[----:B------:R-:W-:Y:S05]  /*8590*/  BRA `(.L_x_33) ;  /* 0xffffff9800c87947 */ /* 0x000fea000383ffff */
.L_x_41:
[----:B-1----:R1:W2:Y:S02]  /*85a0*/  SYNCS.PHASECHK.TRANS64.TRYWAIT P0, [R3+URZ+0xc0], R0 ;  /* 0x0000c000030075a7 */ /* 0x0022a400080011ff */
[----:B--2---:R-:W-:Y:S05]  /*85b0*/  @!P0 NANOSLEEP.SYNCS 0x989680 ;  /* 0x009896800000895d */ /* 0x004fea0003900000 */
[----:B------:R-:W2:Y:S02]  /*85c0*/  @!P0 SYNCS.PHASECHK.TRANS64 P0, [R3+URZ+0xc0], R0 ;  /* 0x0000c000030085a7 */ /* 0x000ea400080010ff */
[----:B--2---:R-:W-:Y:S05]  /*85d0*/  @!P0 BRA `(.L_x_41) ;  /* 0xfffffffc00f08947 */ /* 0x004fea000383ffff */
[----:B------:R-:W-:Y:S05]  /*85e0*/  BRA `(.L_x_142) ;  /* 0xffffff9c00b07947 */ /* 0x000fea000383ffff */
.L_x_45:
[----:B-1----:R-:W-:-:S07]  /*85f0*/  MOV R0, UR4 ;  /* 0x0000000400007c02 */ /* 0x002fce0008000f00 */
.L_x_143:
[----:B-1----:R1:W2:Y:S02]  /*8600*/  SYNCS.PHASECHK.TRANS64.TRYWAIT P0, [R0+URZ], R3 ;  /* 0x00000003000075a7 */ /* 0x0022a400080011ff */
[----:B--2---:R-:W-:Y:S05]  /*8610*/  @!P0 NANOSLEEP.SYNCS 0x989680 ;  /* 0x009896800000895d */ /* 0x004fea0003900000 */
[----:B------:R-:W2:Y:S02]  /*8620*/  @!P0 SYNCS.PHASECHK.TRANS64 P0, [R0+URZ], R3 ;  /* 0x00000003000085a7 */ /* 0x000ea400080010ff */
[----:B--2---:R-:W-:Y:S05]  /*8630*/  @!P0 BRA `(.L_x_143) ;  /* 0xfffffffc00f08947 */ /* 0x004fea000383ffff */
[----:B------:R-:W-:Y:S05]  /*8640*/  BRA `(.L_x_144) ;  /* 0xffffffa4005c7947 */ /* 0x000fea000383ffff */
.L_x_46:
[----:B------:R-:W-:-:S07]  /*8650*/  MOV R0, UR5 ;  /* 0x0000000500007c02 */ /* 0x000fce0008000f00 */
.L_x_145:
[----:B-1----:R1:W2:Y:S02]  /*8660*/  SYNCS.PHASECHK.TRANS64.TRYWAIT P0, [R0+URZ], R3 ;  /* 0x00000003000075a7 */ /* 0x0022a400080011ff */
[----:B--2---:R-:W-:Y:S05]  /*8670*/  @!P0 NANOSLEEP.SYNCS 0x989680 ;  /* 0x009896800000895d */ /* 0x004fea0003900000 */
[----:B------:R-:W2:Y:S02]  /*8680*/  @!P0 SYNCS.PHASECHK.TRANS64 P0, [R0+URZ], R3 ;  /* 0x00000003000085a7 */ /* 0x000ea400080010ff */
[----:B--2---:R-:W-:Y:S05]  /*8690*/  @!P0 BRA `(.L_x_145) ;  /* 0xfffffffc00f08947 */ /* 0x004fea000383ffff */
[----:B------:R-:W-:Y:S05]  /*86a0*/  BRA `(.L_x_146) ;  /* 0xffffffa400687947 */ /* 0x000fea000383ffff */
.L_x_47:
[----:B------:R-:W-:-:S07]  /*86b0*/  MOV R0, UR5 ;  /* 0x0000000500007c02 */ /* 0x000fce0008000f00 */
.L_x_147:
[----:B-1----:R1:W2:Y:S02]  /*86c0*/  SYNCS.PHASECHK.TRANS64.TRYWAIT P0, [R0+URZ], R3 ;  /* 0x00000003000075a7 */ /* 0x0022a400080011ff */
[----:B--2---:R-:W-:Y:S05]  /*86d0*/  @!P0 NANOSLEEP.SYNCS 0x989680 ;  /* 0x009896800000895d */ /* 0x004fea0003900000 */
[----:B------:R-:W2:Y:S02]  /*86e0*/  @!P0 SYNCS.PHASECHK.TRANS64 P0, [R0+URZ], R3 ;  /* 0x00000003000085a7 */ /* 0x000ea400080010ff */
[----:B--2---:R-:W-:Y:S05]  /*86f0*/  @!P0 BRA `(.L_x_147) ;  /* 0xfffffffc00f08947 */ /* 0x004fea000383ffff */
[----:B------:R-:W-:Y:S05]  /*8700*/  BRA `(.L_x_148) ;  /* 0xffffffa400747947 */ /* 0x000fea000383ffff */
.L_x_48:
[----:B------:R-:W-:-:S07]  /*8710*/  MOV R0, UR5 ;  /* 0x0000000500007c02 */ /* 0x000fce0008000f00 */
.L_x_149:
[----:B-1----:R1:W2:Y:S02]  /*8720*/  SYNCS.PHASECHK.TRANS64.TRYWAIT P0, [R0+URZ], R3 ;  /* 0x00000003000075a7 */ /* 0x0022a400080011ff */
[----:B--2---:R-:W-:Y:S05]  /*8730*/  @!P0 NANOSLEEP.SYNCS 0x989680 ;  /* 0x009896800000895d */ /* 0x004fea0003900000 */
[----:B------:R-:W2:Y:S02]  /*8740*/  @!P0 SYNCS.PHASECHK.TRANS64 P0, [R0+URZ], R3 ;  /* 0x00000003000085a7 */ /* 0x000ea400080010ff */
[----:B--2---:R-:W-:Y:S05]  /*8750*/  @!P0 BRA `(.L_x_149) ;  /* 0xfffffffc00f08947 */ /* 0x004fea000383ffff */
[----:B------:R-:W-:Y:S05]  /*8760*/  BRA `(.L_x_150) ;  /* 0xffffffa400807947 */ /* 0x000fea000383ffff */
.L_x_49:
[----:B------:R-:W-:-:S07]  /*8770*/  MOV R0, UR5 ;  /* 0x0000000500007c02 */ /* 0x000fce0008000f00 */
.L_x_151:
[----:B-1----:R1:W2:Y:S02]  /*8780*/  SYNCS.PHASECHK.TRANS64.TRYWAIT P0, [R0+URZ], R3 ;  /* 0x00000003000075a7 */ /* 0x0022a400080011ff */
[----:B--2---:R-:W-:Y:S05]  /*8790*/  @!P0 NANOSLEEP.SYNCS 0x989680 ;  /* 0x009896800000895d */ /* 0x004fea0003900000 */
[----:B------:R-:W2:Y:S02]  /*87a0*/  @!P0 SYNCS.PHASECHK.TRANS64 P0, [R0+URZ], R3 ;  /* 0x00000003000085a7 */ /* 0x000ea400080010ff */
[----:B--2---:R-:W-:Y:S05]  /*87b0*/  @!P0 BRA `(.L_x_151) ;  /* 0xfffffffc00f08947 */ /* 0x004fea000383ffff */
[----:B------:R-:W-:Y:S05]  /*87c0*/  BRA `(.L_x_152) ;  /* 0xffffffa4008c7947 */ /* 0x000fea000383ffff */
.L_x_50:
[----:B------:R-:W-:-:S07]  /*87d0*/  MOV R0, UR5 ;  /* 0x0000000500007c02 */ /* 0x000fce0008000f00 */
.L_x_153:
[----:B-1----:R1:W2:Y:S02]  /*87e0*/  SYNCS.PHASECHK.TRANS64.TRYWAIT P0, [R0+URZ], R3 ;  /* 0x00000003000075a7 */ /* 0x0022a400080011ff */
[----:B--2---:R-:W-:Y:S05]  /*87f0*/  @!P0 NANOSLEEP.SYNCS 0x989680 ;  /* 0x009896800000895d */ /* 0x004fea0003900000 */
[----:B------:R-:W2:Y:S02]  /*8800*/  @!P0 SYNCS.PHASECHK.TRANS64 P0, [R0+URZ], R3 ;  /* 0x00000003000085a7 */ /* 0x000ea400080010ff */
[----:B--2---:R-:W-:Y:S05]  /*8810*/  @!P0 BRA `(.L_x_153) ;  /* 0xfffffffc00f08947 */ /* 0x004fea000383ffff */
[----:B------:R-:W-:Y:S05]  /*8820*/  BRA `(.L_x_154) ;  /* 0xffffffa400987947 */ /* 0x000fea000383ffff */
.L_x_51:
[----:B------:R-:W-:-:S07]  /*8830*/  MOV R0, UR5 ;  /* 0x0000000500007c02 */ /* 0x000fce0008000f00 */
.L_x_155:
[----:B-1----:R1:W2:Y:S02]  /*8840*/  SYNCS.PHASECHK.TRANS64.TRYWAIT P0, [R0+URZ], R3 ;  /* 0x00000003000075a7 */ /* 0x0022a400080011ff */
[----:B--2---:R-:W-:Y:S05]  /*8850*/  @!P0 NANOSLEEP.SYNCS 0x989680 ;  /* 0x009896800000895d */ /* 0x004fea0003900000 */
[----:B------:R-:W2:Y:S02]  /*8860*/  @!P0 SYNCS.PHASECHK.TRANS64 P0, [R0+URZ], R3 ;  /* 0x00000003000085a7 */ /* 0x000ea400080010ff */
[----:B--2---:R-:W-:Y:S05]  /*8870*/  @!P0 BRA `(.L_x_155) ;  /* 0xfffffffc00f08947 */ /* 0x004fea000383ffff */
[----:B------:R-:W-:Y:S05]  /*8880*/  BRA `(.L_x_156) ;  /* 0xffffffa400a47947 */ /* 0x000fea000383ffff */
.L_x_54:
[----:B-1----:R1:W2:Y:S02]  /*8890*/  SYNCS.PHASECHK.TRANS64.TRYWAIT P0, [R0+URZ+0x120], R5 ;  /* 0x00012005000075a7 */ /* 0x0022a400080011ff */
[----:B--2---:R-:W-:Y:S05]  /*88a0*/  @!P0 NANOSLEEP.SYNCS 0x989680 ;  /* 0x009896800000895d */ /* 0x004fea0003900000 */
[----:B------:R-:W2:Y:S02]  /*88b0*/  @!P0 SYNCS.PHASECHK.TRANS64 P0, [R0+URZ+0x120], R5 ;  /* 0x00012005000085a7 */ /* 0x000ea400080010ff */
[----:B--2---:R-:W-:Y:S05]  /*88c0*/  @!P0 BRA `(.L_x_54) ;  /* 0xfffffffc00f08947 */ /* 0x004fea000383ffff */
[----:B------:R-:W-:Y:S05]  /*88d0*/  BRA `(.L_x_157) ;  /* 0xffffffa800007947 */ /* 0x000fea000383ffff */
.L_x_55:
[----:B------:R-:W-:-:S07]  /*88e0*/  MOV R0, UR4 ;  /* 0x0000000400007c02 */ /* 0x000fce0008000f00 */
.L_x_158:
[----:B-1----:R1:W2:Y:S02]  /*88f0*/  SYNCS.PHASECHK.TRANS64.TRYWAIT P0, [R0+URZ+0xd0], R7 ;  /* 0x0000d007000075a7 */ /* 0x0022a400080011ff */
[----:B--2---:R-:W-:Y:S05]  /*8900*/  @!P0 NANOSLEEP.SYNCS 0x989680 ;  /* 0x009896800000895d */ /* 0x004fea0003900000 */
[----:B------:R-:W2:Y:S02]  /*8910*/  @!P0 SYNCS.PHASECHK.TRANS64 P0, [R0+URZ+0xd0], R7 ;  /* 0x0000d007000085a7 */ /* 0x000ea400080010ff */
[----:B--2---:R-:W-:Y:S05]  /*8920*/  @!P0 BRA `(.L_x_158) ;  /* 0xfffffffc00f08947 */ /* 0x004fea000383ffff */
[----:B------:R-:W-:Y:S05]  /*8930*/  BRA `(.L_x_159) ;  /* 0xffffffa800107947 */ /* 0x000fea000383ffff */
.L_x_56:
[----:B-1----:R1:W2:Y:S02]  /*8940*/  SYNCS.PHASECHK.TRANS64.TRYWAIT P1, [R0+URZ+0xc0], R5 ;  /* 0x0000c005000075a7 */ /* 0x0022a400080211ff */
[----:B--2---:R-:W-:Y:S05]  /*8950*/  @!P1 NANOSLEEP.SYNCS 0x989680 ;  /* 0x009896800000995d */ /* 0x004fea0003900000 */
[----:B------:R-:W2:Y:S02]  /*8960*/  @!P1 SYNCS.PHASECHK.TRANS64 P1, [R0+URZ+0xc0], R5 ;  /* 0x0000c005000095a7 */ /* 0x000ea400080210ff */
[----:B--2---:R-:W-:Y:S05]  /*8970*/  @!P1 BRA `(.L_x_56) ;  /* 0xfffffffc00f09947 */ /* 0x004fea000383ffff */
[----:B------:R-:W-:Y:S05]  /*8980*/  BRA `(.L_x_160) ;  /* 0xffffffa800407947 */ /* 0x000fea000383ffff */
.L_x_59:
[----:B------:R-:W-:-:S07]  /*8990*/  MOV R0, UR4 ;  /* 0x0000000400007c02 */ /* 0x000fce0008000f00 */
.L_x_161:
[----:B-1----:R1:W2:Y:S02]  /*89a0*/  SYNCS.PHASECHK.TRANS64.TRYWAIT P0, [R0+URZ+0xd0], R3 ;  /* 0x0000d003000075a7 */ /* 0x0022a400080011ff */
[----:B--2---:R-:W-:Y:S05]  /*89b0*/  @!P0 NANOSLEEP.SYNCS 0x989680 ;  /* 0x009896800000895d */ /* 0x004fea0003900000 */
[----:B------:R-:W2:Y:S02]  /*89c0*/  @!P0 SYNCS.PHASECHK.TRANS64 P0, [R0+URZ+0xd0], R3 ;  /* 0x0000d003000085a7 */ /* 0x000ea400080010ff */
[----:B--2---:R-:W-:Y:S05]  /*89d0*/  @!P0 BRA `(.L_x_161) ;  /* 0xfffffffc00f08947 */ /* 0x004fea000383ffff */
[----:B------:R-:W-:Y:S05]  /*89e0*/  BRA `(.L_x_58) ;  /* 0xffffffa800947947 */ /* 0x000fea000383ffff */
.L_x_68:
[----:B-1----:R-:W-:-:S04]  /*89f0*/  MOV R5, UR5 ;  /* 0x0000000500057c02 */ /* 0x002fc80008000f00 */
[----:B------:R1:W2:Y:S03]  /*8a00*/  SYNCS.PHASECHK.TRANS64.TRYWAIT P0, [R5+URZ+0x8], R6 ;  /* 0x00000806050075a7 */ /* 0x0002a600080011ff */
[----:B--2---:R-:W-:Y:S05]  /*8a10*/  @!P0 NANOSLEEP.SYNCS 0x989680 ;  /* 0x009896800000895d */ /* 0x004fea0003900000 */
[----:B------:R-:W2:Y:S02]  /*8a20*/  @!P0 SYNCS.PHASECHK.TRANS64 P0, [R5+URZ+0x8], R6 ;  /* 0x00000806050085a7 */ /* 0x000ea400080010ff */
[----:B--2---:R-:W-:Y:S05]  /*8a30*/  @!P0 BRA `(.L_x_68) ;  /* 0xfffffffc00ec8947 */ /* 0x004fea000383ffff */
[----:B------:R-:W-:Y:S05]  /*8a40*/  BRA `(.L_x_67) ;  /* 0xffffffac00487947 */ /* 0x000fea000383ffff */
.L_x_70:
[----:B------:R-:W-:Y:S01]  /*8a50*/  BSSY B0, `(.L_x_162) ;  /* 0x0000006000007945 */ /* 0x000fe20003800000 */
[----:B------:R-:W-:-:S07]  /*8a60*/  MOV R15, 0xffffffff ;  /* 0xffffffff000f7802 */ /* 0x000fce0000000f00 */
[----:B-1---5:R-:W-:Y:S05]  /*8a70*/  WARPSYNC.COLLECTIVE R15, `(.L_x_163) ;  /* 0x000000000f0c7348 */ /* 0x022fea0003c00000 */
[----:B------:R-:W-:Y:S02]  /*8a80*/  ELECT P6, UR79, PT ;  /* 0x00000000004f782f */ /* 0x000fe400038c0000 */
[----:B------:R-:W-:Y:S01]  /*8a90*/  MOV R14, UR79 ;  /* 0x0000004f000e7c02 */ /* 0x000fe20008000f00 */
[----:B-1---5:R-:W-:Y:S10]  /*8aa0*/  ENDCOLLECTIVE ;  /* 0x000000000000791b */ /* 0x022ff40003800000 */
.L_x_163:
[----:B------:R-:W-:Y:S05]  /*8ab0*/  BSYNC B0 ;  /* 0x0000000000007941 */ /* 0x000fea0003800000 */
.L_x_162:
[----:B------:R-:W-:Y:S01]  /*8ac0*/  PLOP3.LUT P0, PT, P6, PT, PT, 0x80, 0x8 ;  /* 0x000000000008781c */ /* 0x000fe2000370f070 */
[----:B------:R-:W-:-:S12]  /*8ad0*/  BRA `(.L_x_164) ;  /* 0xffffffac00747947 */ /* 0x000fd8000383ffff */
.L_x_72:
[----:B-1----:R-:W-:-:S04]  /*8ae0*/  MOV R3, UR5 ;  /* 0x0000000500037c02 */ /* 0x002fc80008000f00 */
[----:B------:R1:W2:Y:S03]  /*8af0*/  SYNCS.PHASECHK.TRANS64.TRYWAIT P0, [R3+URZ+0x8], R4 ;  /* 0x00000804030075a7 */ /* 0x0002a600080011ff */
[----:B--2---:R-:W-:Y:S05]  /*8b00*/  @!P0 NANOSLEEP.SYNCS 0x989680 ;  /* 0x009896800000895d */ /* 0x004fea0003900000 */
[----:B------:R-:W2:Y:S02]  /*8b10*/  @!P0 SYNCS.PHASECHK.TRANS64 P0, [R3+URZ+0x8], R4 ;  /* 0x00000804030085a7 */ /* 0x000ea400080010ff */
[----:B--2---:R-:W-:Y:S05]  /*8b20*/  @!P0 BRA `(.L_x_72) ;  /* 0xfffffffc00ec8947 */ /* 0x004fea000383ffff */
[----:B------:R-:W-:Y:S05]  /*8b30*/  BRA `(.L_x_71) ;  /* 0xffffffac00787947 */ /* 0x000fea000383ffff */
.L_x_73:
[----:B-1----:R1:W2:Y:S02]  /*8b40*/  SYNCS.PHASECHK.TRANS64.TRYWAIT P0, [R0+URZ+0xc0], R5 ;  /* 0x0000c005000075a7 */ /* 0x0022a400080011ff */
[----:B--2---:R-:W-:Y:S05]  /*8b50*/  @!P0 NANOSLEEP.SYNCS 0x989680 ;  /* 0x009896800000895d */ /* 0x004fea0003900000 */
[----:B------:R-:W2:Y:S02]  /*8b60*/  @!P0 SYNCS.PHASECHK.TRANS64 P0, [R0+URZ+0xc0], R5 ;  /* 0x0000c005000085a7 */ /* 0x000ea400080010ff */
[----:B--2---:R-:W-:Y:S05]  /*8b70*/  @!P0 BRA `(.L_x_73) ;  /* 0xfffffffc00f08947 */ /* 0x004fea000383ffff */
[----:B------:R-:W-:Y:S05]  /*8b80*/  BRA `(.L_x_165) ;  /* 0xffffffb000847947 */ /* 0x000fea000383ffff */
.L_x_75:
[----:B------:R-:W-:-:S07]  /*8b90*/  MOV R0, UR46 ;  /* 0x0000002e00007c02 */ /* 0x000fce0008000f00 */
.L_x_166:
[----:B-1----:R1:W2:Y:S02]  /*8ba0*/  SYNCS.PHASECHK.TRANS64.TRYWAIT P0, [R0+URZ+0x100], R5 ;  /* 0x00010005000075a7 */ /* 0x0022a400080011ff */
[----:B--2---:R-:W-:Y:S05]  /*8bb0*/  @!P0 NANOSLEEP.SYNCS 0x989680 ;  /* 0x009896800000895d */ /* 0x004fea0003900000 */
[----:B------:R-:W2:Y:S02]  /*8bc0*/  @!P0 SYNCS.PHASECHK.TRANS64 P0, [R0+URZ+0x100], R5 ;  /* 0x00010005000085a7 */ /* 0x000ea400080010ff */
[----:B--2---:R-:W-:Y:S05]  /*8bd0*/  @!P0 BRA `(.L_x_166) ;  /* 0xfffffffc00f08947 */ /* 0x004fea000383ffff */
[----:B------:R-:W-:Y:S05]  /*8be0*/  BRA `(.L_x_167) ;  /* 0xffffffb000d07947 */ /* 0x000fea000383ffff */
.L_x_78:
[----:B------:R-:W-:Y:S07]  /*8bf0*/  MOV R0, UR7 ;  /* 0x0000000700007c02 */ /* 0x000fee0008000f00 */
.L_x_168:
[----:B-1----:R1:W2:Y:S02]  /*8c00*/  SYNCS.PHASECHK.TRANS64.TRYWAIT P0, [R0+URZ], R5 ;  /* 0x00000005000075a7 */ /* 0x0022a400080011ff */
[----:B--2---:R-:W-:Y:S05]  /*8c10*/  @!P0 NANOSLEEP.SYNCS 0x989680 ;  /* 0x009896800000895d */ /* 0x004fea0003900000 */
[----:B------:R-:W2:Y:S02]  /*8c20*/  @!P0 SYNCS.PHASECHK.TRANS64 P0, [R0+URZ], R5 ;  /* 0x00000005000085a7 */ /* 0x000ea400080010ff */
[----:B--2---:R-:W-:Y:S05]  /*8c30*/  @!P0 BRA `(.L_x_168) ;  /* 0xfffffffc00f08947 */ /* 0x004fea000383ffff */
[----:B------:R-:W-:Y:S05]  /*8c40*/  BRA `(.L_x_77) ;  /* 0xffffffb000e47947 */ /* 0x000fea000383ffff */
.L_x_82:
[----:B-1----:R-:W-:-:S07]  /*8c50*/  MOV R0, UR4 ;  /* 0x0000000400007c02 */ /* 0x002fce0008000f00 */
.L_x_169:
[----:B-1----:R1:W2:Y:S02]  /*8c60*/  SYNCS.PHASECHK.TRANS64.TRYWAIT P0, [R0+URZ], R3 ;  /* 0x00000003000075a7 */ /* 0x0022a400080011ff */
[----:B--2---:R-:W-:Y:S05]  /*8c70*/  @!P0 NANOSLEEP.SYNCS 0x989680 ;  /* 0x009896800000895d */ /* 0x004fea0003900000 */
[----:B------:R-:W2:Y:S02]  /*8c80*/  @!P0 SYNCS.PHASECHK.TRANS64 P0, [R0+URZ], R3 ;  /* 0x00000003000085a7 */ /* 0x000ea400080010ff */
[----:B--2---:R-:W-:Y:S05]  /*8c90*/  @!P0 BRA `(.L_x_169) ;  /* 0xfffffffc00f08947 */ /* 0x004fea000383ffff */
[----:B------:R-:W-:Y:S05]  /*8ca0*/  BRA `(.L_x_170) ;  /* 0xffffffb800287947 */ /* 0x000fea000383ffff */
.L_x_83:
[----:B------:R-:W-:-:S07]  /*8cb0*/  MOV R0, UR5 ;  /* 0x0000000500007c02 */ /* 0x000fce0008000f00 */
.L_x_171:
[----:B-1----:R1:W2:Y:S02]  /*8cc0*/  SYNCS.PHASECHK.TRANS64.TRYWAIT P0, [R0+URZ], R3 ;  /* 0x00000003000075a7 */ /* 0x0022a400080011ff */
[----:B--2---:R-:W-:Y:S05]  /*8cd0*/  @!P0 NANOSLEEP.SYNCS 0x989680 ;  /* 0x009896800000895d */ /* 0x004fea0003900000 */
[----:B------:R-:W2:Y:S02]  /*8ce0*/  @!P0 SYNCS.PHASECHK.TRANS64 P0, [R0+URZ], R3 ;  /* 0x00000003000085a7 */ /* 0x000ea400080010ff */
[----:B--2---:R-:W-:Y:S05]  /*8cf0*/  @!P0 BRA `(.L_x_171) ;  /* 0xfffffffc00f08947 */ /* 0x004fea000383ffff */
[----:B------:R-:W-:Y:S05]  /*8d00*/  BRA `(.L_x_172) ;  /* 0xffffffb800347947 */ /* 0x000fea000383ffff */
.L_x_84:
[----:B------:R-:W-:-:S07]  /*8d10*/  MOV R0, UR5 ;  /* 0x0000000500007c02 */ /* 0x000fce0008000f00 */
.L_x_173:
[----:B-1----:R1:W2:Y:S02]  /*8d20*/  SYNCS.PHASECHK.TRANS64.TRYWAIT P0, [R0+URZ], R3 ;  /* 0x00000003000075a7 */ /* 0x0022a400080011ff */
[----:B--2---:R-:W-:Y:S05]  /*8d30*/  @!P0 NANOSLEEP.SYNCS 0x989680 ;  /* 0x009896800000895d */ /* 0x004fea0003900000 */
[----:B------:R-:W2:Y:S02]  /*8d40*/  @!P0 SYNCS.PHASECHK.TRANS64 P0, [R0+URZ], R3 ;  /* 0x00000003000085a7 */ /* 0x000ea400080010ff */
[----:B--2---:R-:W-:Y:S05]  /*8d50*/  @!P0 BRA `(.L_x_173) ;  /* 0xfffffffc00f08947 */ /* 0x004fea000383ffff */
[----:B------:R-:W-:Y:S05]  /*8d60*/  BRA `(.L_x_174) ;  /* 0xffffffb800407947 */ /* 0x000fea000383ffff */
.L_x_87:
[----:B------:R-:W-:-:S07]  /*8d70*/  MOV R0, UR41 ;  /* 0x0000002900007c02 */ /* 0x000fce0008000f00 */
.L_x_175:
[----:B-1----:R1:W2:Y:S02]  /*8d80*/  SYNCS.PHASECHK.TRANS64.TRYWAIT P1, [R0+URZ+0x140], R3 ;  /* 0x00014003000075a7 */ /* 0x0022a400080211ff */
[----:B--2---:R-:W-:Y:S05]  /*8d90*/  @!P1 NANOSLEEP.SYNCS 0x989680 ;  /* 0x009896800000995d */ /* 0x004fea0003900000 */
[----:B------:R-:W2:Y:S02]  /*8da0*/  @!P1 SYNCS.PHASECHK.TRANS64 P1, [R0+URZ+0x140], R3 ;  /* 0x00014003000095a7 */ /* 0x000ea400080210ff */
[----:B--2---:R-:W-:Y:S05]  /*8db0*/  @!P1 BRA `(.L_x_175) ;  /* 0xfffffffc00f09947 */ /* 0x004fea000383ffff */
[----:B------:R-:W-:Y:S05]  /*8dc0*/  BRA `(.L_x_176) ;  /* 0xffffffb8008c7947 */ /* 0x000fea000383ffff */
.L_x_92:
[----:B---3--:R3:W1:Y:S02]  /*8dd0*/  SYNCS.PHASECHK.TRANS64.TRYWAIT P0, [R12+URZ+0xc0], R9 ;  /* 0x0000c0090c0075a7 */ /* 0x00866400080011ff */
[----:B-1----:R-:W-:Y:S05]  /*8de0*/  @!P0 NANOSLEEP.SYNCS 0x989680 ;  /* 0x009896800000895d */ /* 0x002fea0003900000 */
[----:B------:R-:W1:Y:S02]  /*8df0*/  @!P0 SYNCS.PHASECHK.TRANS64 P0, [R12+URZ+0xc0], R9 ;  /* 0x0000c0090c0085a7 */ /* 0x000e6400080010ff */
[----:B-1----:R-:W-:Y:S05]  /*8e00*/  @!P0 BRA `(.L_x_92) ;  /* 0xfffffffc00f08947 */ /* 0x002fea000383ffff */
[----:B------:R-:W-:Y:S05]  /*8e10*/  BRA `(.L_x_177) ;  /* 0xffffffbc00a47947 */ /* 0x000fea000383ffff */
.L_x_95:
[----:B------:R-:W-:Y:S07]  /*8e20*/  MOV R0, UR29 ;  /* 0x0000001d00007c02 */ /* 0x000fee0008000f00 */
.L_x_178:
[----:B-1----:R1:W2:Y:S02]  /*8e30*/  SYNCS.PHASECHK.TRANS64.TRYWAIT P2, [R0+URZ+0xb8], R9 ;  /* 0x0000b809000075a7 */ /* 0x0022a400080411ff */
[----:B--2---:R-:W-:Y:S05]  /*8e40*/  @!P2 NANOSLEEP.SYNCS 0x989680 ;  /* 0x009896800000a95d */ /* 0x004fea0003900000 */
[----:B------:R-:W2:Y:S02]  /*8e50*/  @!P2 SYNCS.PHASECHK.TRANS64 P2, [R0+URZ+0xb8], R9 ;  /* 0x0000b8090000a5a7 */ /* 0x000ea400080410ff */
[----:B--2---:R-:W-:Y:S05]  /*8e60*/  @!P2 BRA `(.L_x_178) ;  /* 0xfffffffc00f0a947 */ /* 0x004fea000383ffff */
[----:B------:R-:W-:Y:S05]  /*8e70*/  BRA `(.L_x_94) ;  /* 0xffffffc400087947 */ /* 0x000fea000383ffff */
.L_x_98:
[----:B------:R-:W-:Y:S07]  /*8e80*/  MOV R0, UR4 ;  /* 0x0000000400007c02 */ /* 0x000fee0008000f00 */
.L_x_179:
[----:B-1----:R1:W2:Y:S02]  /*8e90*/  SYNCS.PHASECHK.TRANS64.TRYWAIT P0, [R0+URZ+0x98], R9 ;  /* 0x00009809000075a7 */ /* 0x0022a400080011ff */
[----:B--2---:R-:W-:Y:S05]  /*8ea0*/  @!P0 NANOSLEEP.SYNCS 0x989680 ;  /* 0x009896800000895d */ /* 0x004fea0003900000 */
[----:B------:R-:W2:Y:S02]  /*8eb0*/  @!P0 SYNCS.PHASECHK.TRANS64 P0, [R0+URZ+0x98], R9 ;  /* 0x00009809000085a7 */ /* 0x000ea400080010ff */
[----:B--2---:R-:W-:Y:S05]  /*8ec0*/  @!P0 BRA `(.L_x_179) ;  /* 0xfffffffc00f08947 */ /* 0x004fea000383ffff */
[----:B------:R-:W-:Y:S05]  /*8ed0*/  BRA `(.L_x_180) ;  /* 0xffffffc400687947 */ /* 0x000fea000383ffff */
.L_x_99:
[----:B------:R-:W-:Y:S07]  /*8ee0*/  MOV R9, UR5 ;  /* 0x0000000500097c02 */ /* 0x000fee0008000f00 */
.L_x_181:
[----:B-1----:R1:W2:Y:S02]  /*8ef0*/  SYNCS.PHASECHK.TRANS64.TRYWAIT P0, [R9+URZ+0x98], R6 ;  /* 0x00009806090075a7 */ /* 0x0022a400080011ff */
[----:B--2---:R-:W-:Y:S05]  /*8f00*/  @!P0 NANOSLEEP.SYNCS 0x989680 ;  /* 0x009896800000895d */ /* 0x004fea0003900000 */
[----:B------:R-:W2:Y:S02]  /*8f10*/  @!P0 SYNCS.PHASECHK.TRANS64 P0, [R9+URZ+0x98], R6 ;  /* 0x00009806090085a7 */ /* 0x000ea400080010ff */
[----:B--2---:R-:W-:Y:S05]  /*8f20*/  @!P0 BRA `(.L_x_181) ;  /* 0xfffffffc00f08947 */ /* 0x004fea000383ffff */
[----:B------:R-:W-:Y:S05]  /*8f30*/  BRA `(.L_x_182) ;  /* 0xffffffc400e07947 */ /* 0x000fea000383ffff */
.L_x_101:
[----:B------:R-:W-:-:S07]  /*8f40*/  MOV R0, UR4 ;  /* 0x0000000400007c02 */ /* 0x000fce0008000f00 */
.L_x_183:
[----:B-1----:R1:W2:Y:S02]  /*8f50*/  SYNCS.PHASECHK.TRANS64.TRYWAIT P0, [R0+URZ], R3 ;  /* 0x00000003000075a7 */ /* 0x0022a400080011ff */
[----:B--2---:R-:W-:Y:S05]  /*8f60*/  @!P0 NANOSLEEP.SYNCS 0x989680 ;  /* 0x009896800000895d */ /* 0x004fea0003900000 */
[----:B------:R-:W2:Y:S02]  /*8f70*/  @!P0 SYNCS.PHASECHK.TRANS64 P0, [R0+URZ], R3 ;  /* 0x00000003000085a7 */ /* 0x000ea400080010ff */
[----:B--2---:R-:W-:Y:S05]  /*8f80*/  @!P0 BRA `(.L_x_183) ;  /* 0xfffffffc00f08947 */ /* 0x004fea000383ffff */
[----:B------:R-:W-:Y:S05]  /*8f90*/  BRA `(.L_x_184) ;  /* 0xffffffc800907947 */ /* 0x000fea000383ffff */
.L_x_102:
[----:B------:R-:W-:-:S07]  /*8fa0*/  MOV R0, UR5 ;  /* 0x0000000500007c02 */ /* 0x000fce0008000f00 */
.L_x_185:
[----:B-1----:R1:W2:Y:S02]  /*8fb0*/  SYNCS.PHASECHK.TRANS64.TRYWAIT P0, [R0+URZ], R3 ;  /* 0x00000003000075a7 */ /* 0x0022a400080011ff */
[----:B--2---:R-:W-:Y:S05]  /*8fc0*/  @!P0 NANOSLEEP.SYNCS 0x989680 ;  /* 0x009896800000895d */ /* 0x004fea0003900000 */
[----:B------:R-:W2:Y:S02]  /*8fd0*/  @!P0 SYNCS.PHASECHK.TRANS64 P0, [R0+URZ], R3 ;  /* 0x00000003000085a7 */ /* 0x000ea400080010ff */
[----:B--2---:R-:W-:Y:S05]  /*8fe0*/  @!P0 BRA `(.L_x_185) ;  /* 0xfffffffc00f08947 */ /* 0x004fea000383ffff */
[----:B------:R-:W-:Y:S05]  /*8ff0*/  BRA `(.L_x_186) ;  /* 0xffffffc8009c7947 */ /* 0x000fea000383ffff */
.L_x_104:
[----:B-1----:R1:W2:Y:S02]  /*9000*/  SYNCS.PHASECHK.TRANS64.TRYWAIT P0, [R3+URZ+0xc0], R0 ;  /* 0x0000c000030075a7 */ /* 0x0022a400080011ff */
[----:B--2---:R-:W-:Y:S05]  /*9010*/  @!P0 NANOSLEEP.SYNCS 0x989680 ;  /* 0x009896800000895d */ /* 0x004fea0003900000 */
[----:B------:R-:W2:Y:S02]  /*9020*/  @!P0 SYNCS.PHASECHK.TRANS64 P0, [R3+URZ+0xc0], R0 ;  /* 0x0000c000030085a7 */ /* 0x000ea400080010ff */
[----:B--2---:R-:W-:Y:S05]  /*9030*/  @!P0 BRA `(.L_x_104) ;  /* 0xfffffffc00f08947 */ /* 0x004fea000383ffff */
[----:B------:R-:W-:Y:S05]  /*9040*/  BRA `(.L_x_187) ;  /* 0xffffffcc00987947 */ /* 0x000fea000383ffff */
.L_x_114:
[----:B-1----:R1:W2:Y:S02]  /*9050*/  SYNCS.PHASECHK.TRANS64.TRYWAIT P1, [R0+URZ+0x80], R5 ;  /* 0x00008005000075a7 */ /* 0x0022a400080211ff */
[----:B--2---:R-:W-:Y:S05]  /*9060*/  @!P1 NANOSLEEP.SYNCS 0x989680 ;  /* 0x009896800000995d */ /* 0x004fea0003900000 */
[----:B------:R-:W2:Y:S02]  /*9070*/  @!P1 SYNCS.PHASECHK.TRANS64 P1, [R0+URZ+0x80], R5 ;  /* 0x00008005000095a7 */ /* 0x000ea400080210ff */
[----:B--2---:R-:W-:Y:S05]  /*9080*/  @!P1 BRA `(.L_x_114) ;  /* 0xfffffffc00f09947 */ /* 0x004fea000383ffff */
[----:B------:R-:W-:Y:S05]  /*9090*/  BRA `(.L_x_113) ;  /* 0xffffffdc00307947 */ /* 0x000fea000383ffff */
.L_x_116:
[----:B-1----:R1:W4:Y:S02]  /*90a0*/  SYNCS.PHASECHK.TRANS64.TRYWAIT P0, [R74+URZ+0xe0], R3 ;  /* 0x0000e0034a0075a7 */ /* 0x00232400080011ff */
[----:B----4-:R-:W-:Y:S05]  /*90b0*/  @!P0 NANOSLEEP.SYNCS 0x989680 ;  /* 0x009896800000895d */ /* 0x010fea0003900000 */
[----:B------:R-:W4:Y:S02]  /*90c0*/  @!P0 SYNCS.PHASECHK.TRANS64 P0, [R74+URZ+0xe0], R3 ;  /* 0x0000e0034a0085a7 */ /* 0x000f2400080010ff */
[----:B----4-:R-:W-:Y:S05]  /*90d0*/  @!P0 BRA `(.L_x_116) ;  /* 0xfffffffc00f08947 */ /* 0x010fea000383ffff */
[----:B------:R-:W-:Y:S05]  /*90e0*/  BRA `(.L_x_115) ;  /* 0xffffffdc00687947 */ /* 0x000fea000383ffff */
.L_x_127:
[----:B-1----:R1:W3:Y:S02]  /*90f0*/  SYNCS.PHASECHK.TRANS64.TRYWAIT P0, [R2+URZ+0x80], R81 ;  /* 0x00008051020075a7 */ /* 0x0022e400080011ff */
[----:B---3--:R-:W-:Y:S05]  /*9100*/  @!P0 NANOSLEEP.SYNCS 0x989680 ;  /* 0x009896800000895d */ /* 0x008fea0003900000 */
[----:B------:R-:W3:Y:S02]  /*9110*/  @!P0 SYNCS.PHASECHK.TRANS64 P0, [R2+URZ+0x80], R81 ;  /* 0x00008051020085a7 */ /* 0x000ee400080010ff */
[----:B---3--:R-:W-:Y:S05]  /*9120*/  @!P0 BRA `(.L_x_127) ;  /* 0xfffffffc00f08947 */ /* 0x008fea000383ffff */
[----:B------:R-:W-:Y:S05]  /*9130*/  BRA `(.L_x_126) ;  /* 0xffffffe400ac7947 */ /* 0x000fea000383ffff */
        .weak           $__internal_0_$__cuda_sm10x_tcgen05_guardrail_trap_col_being_dealloced_not_returned_by_alloc
        .type           $__internal_0_$__cuda_sm10x_tcgen05_guardrail_trap_col_being_dealloced_not_returned_by_alloc,@function
        .size           $__internal_0_$__cuda_sm10x_tcgen05_guardrail_trap_col_being_dealloced_not_returned_by_alloc,($__internal_1_$__cuda_sm10x_tcgen05_guardrail_trap_phase_invalid_during_alloc - $__internal_0_$__cuda_sm10x_tcgen05_guardrail_trap_col_being_dealloced_not_returned_by_alloc)
$__internal_0_$__cuda_sm10x_tcgen05_guardrail_trap_col_being_dealloced_not_returned_by_alloc:
[----:B------:R-:W-:Y:S05]  /*9140*/  BPT.TRAP 0x1 ;  /* 0x000000040000795c */ /* 0x000fea0000300000 */
[----:B------:R-:W-:-:S04]  /*9150*/  HFMA2 R3, -RZ, RZ, 0, 0 ;  /* 0x00000000ff037431 */ /* 0x000fc800000001ff */
[----:B------:R-:W-:Y:S05]  /*9160*/  RET.REL.NODEC R2 `(_ZN7cutlass13device_kernelINS_4gemm6kernel13GemmUniversalIN4cute5tupleIJiiiiEEENS1_10collective13CollectiveMmaINS1_35MainloopSm100TmaUmmaWarpSpecializedILi8ELi2ELi4ENS5_IJNS4_1CILi2EEESB_NSA_ILi1EEEEEEEENS5_IJNSA_ILi128EEENSA_ILi64EEESG_EEENS_10tfloat32_tENS5_IJlSC_lEEESI_SJ_NS4_8TiledMMAINS4_8MMA_AtomIJNS4_23SM100_MMA_TF32_2x1SM_SSISI_SI_fLi128ELi64ELNS4_4UMMA5MajorE0ELSO_0ELNSN_7ScaleInE0ELSP_0EEEEEENS4_6LayoutINS5_IJSC_SC_SC_EEENS5_IJNSA_ILi0EEESU_SU_EEEEENS5_IJNS4_10UnderscoreESX_SX_EEEEENS4_28SM100_TMA_2SM_LOAD_MULTICASTENS4_14ComposedLayoutINS4_7SwizzleILi3ELi4ELi3EEENS4_18smem_ptr_flag_bitsILi32EEENSS_INS5_IJNSA_ILi8EEENSA_ILi32EEEEEENS5_IJS17_SC_EEEEEEEvNS4_8identityENS4_18SM100_TMA_2SM_LOADES1B_vS1C_EENS_8epilogue10collective18CollectiveEpilogueINS1F_23Sm100TmaWarpSpecializedILi3ELi2ELi16ELb1ELb0EEEJNS5_IJSG_SG_SG_EEENS5_IJNSS_ISG_SC_EENSS_INS5_IJNSA_ILi16EEESB_EEENS5_IJSC_S17_EEEEEEEESI_SJ_SI_SJ_NS1F_6fusion15FusionCallbacksIS1J_NS1R_17LinearCombinationISI_fSI_fLNS_15FloatRoundStyleE2EEES1K_S1Q_JEEENS4_5SM1004TMEM4LOAD26SM100_TMEM_LOAD_32dp32b16xENS4_13SM90_TMA_LOADENS11_INS12_ILi2ELi4ELi3EEES15_NSS_INS5_IJS16_S1M_EEENS5_IJS1M_SC_EEEEEEENS4_39AutoVectorizingCopyWithAssumedAlignmentILi128EEENS4_14SM90_TMA_STOREES26_S28_S28_EEEvvEEEEvNT_6ParamsE) ;  /* 0xffffff6c02a47950 */ /* 0x000fea0003c3ffff */
        .weak           $__internal_1_$__cuda_sm10x_tcgen05_guardrail_trap_phase_invalid_during_alloc
        .type           $__internal_1_$__cuda_sm10x_tcgen05_guardrail_trap_phase_invalid_during_alloc,@function
        .size           $__internal_1_$__cuda_sm10x_tcgen05_guardrail_trap_phase_invalid_during_alloc,($__internal_2_$__cuda_sm10x_tcgen05_guardrail_trap_unallocated_columns_being_dealloced - $__internal_1_$__cuda_sm10x_tcgen05_guardrail_trap_phase_invalid_during_alloc)
$__internal_1_$__cuda_sm10x_tcgen05_guardrail_trap_phase_invalid_during_alloc:
[----:B------:R-:W-:Y:S05]  /*9170*/  BPT.TRAP 0x1 ;  /* 0x000000040000795c */ /* 0x000fea0000300000 */
[----:B------:R-:W-:-:S04]  /*9180*/  MOV R5, 0x0 ;  /* 0x0000000000057802 */ /* 0x000fc80000000f00 */
[----:B------:R-:W-:Y:S05]  /*9190*/  RET.REL.NODEC R4 `(_ZN7cutlass13device_kernelINS_4gemm6kernel13GemmUniversalIN4cute5tupleIJiiiiEEENS1_10collective13CollectiveMmaINS1_35MainloopSm100TmaUmmaWarpSpecializedILi8ELi2ELi4ENS5_IJNS4_1CILi2EEESB_NSA_ILi1EEEEEEEENS5_IJNSA_ILi128EEENSA_ILi64EEESG_EEENS_10tfloat32_tENS5_IJlSC_lEEESI_SJ_NS4_8TiledMMAINS4_8MMA_AtomIJNS4_23SM100_MMA_TF32_2x1SM_SSISI_SI_fLi128ELi64ELNS4_4UMMA5MajorE0ELSO_0ELNSN_7ScaleInE0ELSP_0EEEEEENS4_6LayoutINS5_IJSC_SC_SC_EEENS5_IJNSA_ILi0EEESU_SU_EEEEENS5_IJNS4_10UnderscoreESX_SX_EEEEENS4_28SM100_TMA_2SM_LOAD_MULTICASTENS4_14ComposedLayoutINS4_7SwizzleILi3ELi4ELi3EEENS4_18smem_ptr_flag_bitsILi32EEENSS_INS5_IJNSA_ILi8EEENSA_ILi32EEEEEENS5_IJS17_SC_EEEEEEEvNS4_8identityENS4_18SM100_TMA_2SM_LOADES1B_vS1C_EENS_8epilogue10collective18CollectiveEpilogueINS1F_23Sm100TmaWarpSpecializedILi3ELi2ELi16ELb1ELb0EEEJNS5_IJSG_SG_SG_EEENS5_IJNSS_ISG_SC_EENSS_INS5_IJNSA_ILi16EEESB_EEENS5_IJSC_S17_EEEEEEEESI_SJ_SI_SJ_NS1F_6fusion15FusionCallbacksIS1J_NS1R_17LinearCombinationISI_fSI_fLNS_15FloatRoundStyleE2EEES1K_S1Q_JEEENS4_5SM1004TMEM4LOAD26SM100_TMEM_LOAD_32dp32b16xENS4_13SM90_TMA_LOADENS11_INS12_ILi2ELi4ELi3EEES15_NSS_INS5_IJS16_S1M_EEENS5_IJS1M_SC_EEEEEEENS4_39AutoVectorizingCopyWithAssumedAlignmentILi128EEENS4_14SM90_TMA_STOREES26_S28_S28_EEEvvEEEEvNT_6ParamsE) ;  /* 0xffffff6c04987950 */ /* 0x000fea0003c3ffff */
        .weak           $__internal_2_$__cuda_sm10x_tcgen05_guardrail_trap_unallocated_columns_being_dealloced
        .type           $__internal_2_$__cuda_sm10x_tcgen05_guardrail_trap_unallocated_columns_being_dealloced,@function
        .size           $__internal_2_$__cuda_sm10x_tcgen05_guardrail_trap_unallocated_columns_being_dealloced,(.L_x_189 - $__internal_2_$__cuda_sm10x_tcgen05_guardrail_trap_unallocated_columns_being_dealloced)
$__internal_2_$__cuda_sm10x_tcgen05_guardrail_trap_unallocated_columns_being_dealloced:
[----:B------:R-:W-:Y:S05]  /*91a0*/  BPT.TRAP 0x1 ;  /* 0x000000040000795c */ /* 0x000fea0000300000 */
[----:B------:R-:W-:-:S04]  /*91b0*/  HFMA2 R3, -RZ, RZ, 0, 0 ;  /* 0x00000000ff037431 */ /* 0x000fc800000001ff */
[----:B------:R-:W-:Y:S05]  /*91c0*/  RET.REL.NODEC R2 `(_ZN7cutlass13device_kernelINS_4gemm6kernel13GemmUniversalIN4cute5tupleIJiiiiEEENS1_10collective13CollectiveMmaINS1_35MainloopSm100TmaUmmaWarpSpecializedILi8ELi2ELi4ENS5_IJNS4_1CILi2EEESB_NSA_ILi1EEEEEEEENS5_IJNSA_ILi128EEENSA_ILi64EEESG_EEENS_10tfloat32_tENS5_IJlSC_lEEESI_SJ_NS4_8TiledMMAINS4_8MMA_AtomIJNS4_23SM100_MMA_TF32_2x1SM_SSISI_SI_fLi128ELi64ELNS4_4UMMA5MajorE0ELSO_0ELNSN_7ScaleInE0ELSP_0EEEEEENS4_6LayoutINS5_IJSC_SC_SC_EEENS5_IJNSA_ILi0EEESU_SU_EEEEENS5_IJNS4_10UnderscoreESX_SX_EEEEENS4_28SM100_TMA_2SM_LOAD_MULTICASTENS4_14ComposedLayoutINS4_7SwizzleILi3ELi4ELi3EEENS4_18smem_ptr_flag_bitsILi32EEENSS_INS5_IJNSA_ILi8EEENSA_ILi32EEEEEENS5_IJS17_SC_EEEEEEEvNS4_8identityENS4_18SM100_TMA_2SM_LOADES1B_vS1C_EENS_8epilogue10collective18CollectiveEpilogueINS1F_23Sm100TmaWarpSpecializedILi3ELi2ELi16ELb1ELb0EEEJNS5_IJSG_SG_SG_EEENS5_IJNSS_ISG_SC_EENSS_INS5_IJNSA_ILi16EEESB_EEENS5_IJSC_S17_EEEEEEEESI_SJ_SI_SJ_NS1F_6fusion15FusionCallbacksIS1J_NS1R_17LinearCombinationISI_fSI_fLNS_15FloatRoundStyleE2EEES1K_S1Q_JEEENS4_5SM1004TMEM4LOAD26SM100_TMEM_LOAD_32dp32b16xENS4_13SM90_TMA_LOADENS11_INS12_ILi2ELi4ELi3EEES15_NSS_INS5_IJS16_S1M_EEENS5_IJS1M_SC_EEEEEEENS4_39AutoVectorizingCopyWithAssumedAlignmentILi128EEENS4_14SM90_TMA_STOREES26_S28_S28_EEEvvEEEEvNT_6ParamsE) ;  /* 0xffffff6c028c7950 */ /* 0x000fea0003c3ffff */
.L_x_188:
[----:B------:R-:W-:-:S00]  /*91d0*/  BRA `(.L_x_188) ;  /* 0xfffffffc00fc7947 */ /* 0x000fc0000383ffff */
[----:B------:R-:W-:-:S00]  /*91e0*/  NOP ;  /* 0x0000000000007918 */ /* 0x000fc00000000000 */
        /* <DEDUP_REMOVED lines=9> */
.L_x_189:


//--------------------- .nv.global.init           --------------------------
	.section	.nv.global.init,"aw",@progbits
.nv.global.init:
	.type		$str$27,@object
	.size		$str$27,($str$28 - $str$27)
$str$27:
        /*0000*/ 	.byte	0x28, 0x61, 0x64, 0x64, 0x72, 0x65, 0x73, 0x73, 0x20, 0x26, 0x20, 0x6d, 0x61, 0x73, 0x6b, 0x29
        /*0010*/ 	.byte	0x20, 0x3d, 0x3d, 0x20, 0x30, 0x00
	.type		$str$28,@object
	.size		$str$28,($str$26 - $str$28)
$str$28:
        /*0016*/ 	.byte	0x2f, 0x74, 0x6d, 0x70, 0x2f, 0x63, 0x75, 0x74, 0x6c, 0x61, 0x73, 0x73, 0x5f, 0x73, 0x77, 0x65
        /*0026*/ 	.byte	0x65, 0x70, 0x5f, 0x73, 0x72, 0x63, 0x2f, 0x69, 0x6e, 0x63, 0x6c, 0x75, 0x64, 0x65, 0x2f, 0x63
        /*0036*/ 	.byte	0x75, 0x74, 0x65, 0x2f, 0x70, 0x6f, 0x69, 0x6e, 0x74, 0x65, 0x72, 0x5f, 0x66, 0x6c, 0x61, 0x67
        /*0046*/ 	.byte	0x67, 0x65, 0x64, 0x2e, 0x68, 0x70, 0x70, 0x00
	.type		$str$26,@object
	.size		$str$26,($str$25 - $str$26)
$str$26:
        /*004e*/ 	.byte	0x2f, 0x74, 0x6d, 0x70, 0x2f, 0x63, 0x75, 0x74, 0x6c, 0x61, 0x73, 0x73, 0x5f, 0x73, 0x77, 0x65
        /*005e*/ 	.byte	0x65, 0x70, 0x5f, 0x73, 0x72, 0x63, 0x2f, 0x69, 0x6e, 0x63, 0x6c, 0x75, 0x64, 0x65, 0x2f, 0x63
        /*006e*/ 	.byte	0x75, 0x74, 0x65, 0x2f, 0x61, 0x74, 0x6f, 0x6d, 0x2f, 0x63, 0x6f, 0x70, 0x79, 0x5f, 0x74, 0x72
        /*007e*/ 	.byte	0x61, 0x69, 0x74, 0x73, 0x5f, 0x73, 0x6d, 0x31, 0x30, 0x30, 0x2e, 0x68, 0x70, 0x70, 0x00
	.type		$str$25,@object
	.size		$str$25,(__unnamed_1 - $str$25)
$str$25:
        /*008d*/ 	.byte	0x28, 0x28, 0x75, 0x69, 0x6e, 0x74, 0x33, 0x32, 0x5f, 0x74, 0x28, 0x74, 0x68, 0x72, 0x65, 0x61
        /*009d*/ 	.byte	0x64, 0x49, 0x64, 0x78, 0x2e, 0x78, 0x29, 0x20, 0x2f, 0x20, 0x33, 0x32, 0x29, 0x20, 0x25, 0x20
        /*00ad*/ 	.byte	0x34, 0x29, 0x20, 0x3d, 0x3d, 0x20, 0x28, 0x28, 0x28, 0x74, 0x6d, 0x65, 0x6d, 0x5f, 0x61, 0x64
        /*00bd*/ 	.byte	0x64, 0x72, 0x20, 0x3e, 0x3e, 0x20, 0x31, 0x36, 0x29, 0x20, 0x2f, 0x20, 0x33, 0x32, 0x29, 0x20
        /*00cd*/ 	.byte	0x25, 0x20, 0x34, 0x29, 0x00
	.type		__unnamed_1,@object
	.size		__unnamed_1,(__unnamed_2 - __unnamed_1)
__unnamed_1:
        /*00d2*/ 	.byte	0x61, 0x75, 0x74, 0x6f, 0x20, 0x63, 0x75, 0x74, 0x65, 0x3a, 0x3a, 0x61, 0x73, 0x5f, 0x70, 0x6f
        /* <DEDUP_REMOVED lines=24> */
        /*0262*/ 	.byte	0x43, 0x3c, 0x32, 0x30, 0x34, 0x38, 0x3e, 0x3e, 0x3e, 0x3e, 0x5d, 0x00
	.type		__unnamed_2,@object
	.size		__unnamed_2,(.L_2 - __unnamed_2)
__unnamed_2:
        /* <DEDUP_REMOVED lines=42> */
        /*050e*/ 	.byte	0x3e, 0x5d, 0x00
.L_2:


//--------------------- .nv.shared._ZN7cutlass13device_kernelINS_4gemm6kernel13GemmUniversalIN4cute5tupleIJiiiiEEENS1_10collective13CollectiveMmaINS1_35MainloopSm100TmaUmmaWarpSpecializedILi8ELi2ELi4ENS5_IJNS4_1CILi2EEESB_NSA_ILi1EEEEEEEENS5_IJNSA_ILi128EEENSA_ILi64EEESG_EEENS_10tfloat32_tENS5_IJlSC_lEEESI_SJ_NS4_8TiledMMAINS4_8MMA_AtomIJNS4_23SM100_MMA_TF32_2x1SM_SSISI_SI_fLi128ELi64ELNS4_4UMMA5MajorE0ELSO_0ELNSN_7ScaleInE0ELSP_0EEEEEENS4_6LayoutINS5_IJSC_SC_SC_EEENS5_IJNSA_ILi0EEESU_SU_EEEEENS5_IJNS4_10UnderscoreESX_SX_EEEEENS4_28SM100_TMA_2SM_LOAD_MULTICASTENS4_14ComposedLayoutINS4_7SwizzleILi3ELi4ELi3EEENS4_18smem_ptr_flag_bitsILi32EEENSS_INS5_IJNSA_ILi8EEENSA_ILi32EEEEEENS5_IJS17_SC_EEEEEEEvNS4_8identityENS4_18SM100_TMA_2SM_LOADES1B_vS1C_EENS_8epilogue10collective18CollectiveEpilogueINS1F_23Sm100TmaWarpSpecializedILi3ELi2ELi16ELb1ELb0EEEJNS5_IJSG_SG_SG_EEENS5_IJNSS_ISG_SC_EENSS_INS5_IJNSA_ILi16EEESB_EEENS5_IJSC_S17_EEEEEEEESI_SJ_SI_SJ_NS1F_6fusion15FusionCallbacksIS1J_NS1R_17LinearCombinationISI_fSI_fLNS_15FloatRoundStyleE2EEES1K_S1Q_JEEENS4_5SM1004TMEM4LOAD26SM100_TMEM_LOAD_32dp32b16xENS4_13SM90_TMA_LOADENS11_INS12_ILi2ELi4ELi3EEES15_NSS_INS5_IJS16_S1M_EEENS5_IJS1M_SC_EEEEEEENS4_39AutoVectorizingCopyWithAssumedAlignmentILi128EEENS4_14SM90_TMA_STOREES26_S28_S28_EEEvvEEEEvNT_6ParamsE --------------------------
	.section	.nv.shared._ZN7cutlass13device_kernelINS_4gemm6kernel13GemmUniversalIN4cute5tupleIJiiiiEEENS1_10collective13CollectiveMmaINS1_35MainloopSm100TmaUmmaWarpSpecializedILi8ELi2ELi4ENS5_IJNS4_1CILi2EEESB_NSA_ILi1EEEEEEEENS5_IJNSA_ILi128EEENSA_ILi64EEESG_EEENS_10tfloat32_tENS5_IJlSC_lEEESI_SJ_NS4_8TiledMMAINS4_8MMA_AtomIJNS4_23SM100_MMA_TF32_2x1SM_SSISI_SI_fLi128ELi64ELNS4_4UMMA5MajorE0ELSO_0ELNSN_7ScaleInE0ELSP_0EEEEEENS4_6LayoutINS5_IJSC_SC_SC_EEENS5_IJNSA_ILi0EEESU_SU_EEEEENS5_IJNS4_10UnderscoreESX_SX_EEEEENS4_28SM100_TMA_2SM_LOAD_MULTICASTENS4_14ComposedLayoutINS4_7SwizzleILi3ELi4ELi3EEENS4_18smem_ptr_flag_bitsILi32EEENSS_INS5_IJNSA_ILi8EEENSA_ILi32EEEEEENS5_IJS17_SC_EEEEEEEvNS4_8identityENS4_18SM100_TMA_2SM_LOADES1B_vS1C_EENS_8epilogue10collective18CollectiveEpilogueINS1F_23Sm100TmaWarpSpecializedILi3ELi2ELi16ELb1ELb0EEEJNS5_IJSG_SG_SG_EEENS5_IJNSS_ISG_SC_EENSS_INS5_IJNSA_ILi16EEESB_EEENS5_IJSC_S17_EEEEEEEESI_SJ_SI_SJ_NS1F_6fusion15FusionCallbacksIS1J_NS1R_17LinearCombinationISI_fSI_fLNS_15FloatRoundStyleE2EEES1K_S1Q_JEEENS4_5SM1004TMEM4LOAD26SM100_TMEM_LOAD_32dp32b16xENS4_13SM90_TMA_LOADENS11_INS12_ILi2ELi4ELi3EEES15_NSS_INS5_IJS16_S1M_EEENS5_IJS1M_SC_EEEEEEENS4_39AutoVectorizingCopyWithAssumedAlignmentILi128EEENS4_14SM90_TMA_STOREES26_S28_S28_EEEvvEEEEvNT_6ParamsE,"aw",@nobits
	.sectionflags	@""
	.align	16
	.zero		1024


//--------------------- .nv.shared.reserved.0     --------------------------
	.section	.nv.shared.reserved.0,"aw",@nobits
	.weak		__nv_reservedSMEM_offset_0_alias
	.size		__nv_reservedSMEM_offset_0_alias, 0, 64
	.other		__nv_reservedSMEM_offset_0_alias,@"STO_CUDA_RESERVED_SHARED STV_DEFAULT"
__nv_reservedSMEM_offset_0_alias:
	.zero		0
.nv.shared.reserved.0:
	.zero		64
	.weak		__nv_reservedSMEM_tcgen05_partition
	.type		__nv_reservedSMEM_tcgen05_partition,@object
	.size		__nv_reservedSMEM_tcgen05_partition,(.L_0 - __nv_reservedSMEM_tcgen05_partition)
__nv_reservedSMEM_tcgen05_partition:
	.zero		32
.L_0:


//--------------------- .nv.global                --------------------------
	.section	.nv.global,"aw",@nobits
.nv.global:
	.type		_ZN40_INTERNAL_1ce21b5b_4_k_cu_f1ac79d9_102014cute1_E,@object
	.size		_ZN40_INTERNAL_1ce21b5b_4_k_cu_f1ac79d9_102014cute1_E,(_ZN40_INTERNAL_1ce21b5b_4_k_cu_f1ac79d9_102014cuda3std3__45__cpo6cbeginE - _ZN40_INTERNAL_1ce21b5b_4_k_cu_f1ac79d9_102014cute1_E)
_ZN40_INTERNAL_1ce21b5b_4_k_cu_f1ac79d9_102014cute1_E:
	.zero		1
	.type		_ZN40_INTERNAL_1ce21b5b_4_k_cu_f1ac79d9_102014cuda3std3__45__cpo6cbeginE,@object
	.size		_ZN40_INTERNAL_1ce21b5b_4_k_cu_f1ac79d9_102014cuda3std3__45__cpo6cbeginE,(_ZN40_INTERNAL_1ce21b5b_4_k_cu_f1ac79d9_102014cuda3std3__48in_placeE - _ZN40_INTERNAL_1ce21b5b_4_k_cu_f1ac79d9_102014cuda3std3__45__cpo6cbeginE)
_ZN40_INTERNAL_1ce21b5b_4_k_cu_f1ac79d9_102014cuda3std3__45__cpo6cbeginE:
	.zero		1
	.type		_ZN40_INTERNAL_1ce21b5b_4_k_cu_f1ac79d9_102014cuda3std3__48in_placeE,@object
	.size		_ZN40_INTERNAL_1ce21b5b_4_k_cu_f1ac79d9_102014cuda3std3__48in_placeE,(_ZN40_INTERNAL_1ce21b5b_4_k_cu_f1ac79d9_102014cuda3std6ranges3__45__cpo9iter_moveE - _ZN40_INTERNAL_1ce21b5b_4_k_cu_f1ac79d9_102014cuda3std3__48in_placeE)
_ZN40_INTERNAL_1ce21b5b_4_k_cu_f1ac79d9_102014cuda3std3__48in_placeE:
	.zero		1
	.type		_ZN40_INTERNAL_1ce21b5b_4_k_cu_f1ac79d9_102014cuda3std6ranges3__45__cpo9iter_moveE,@object
	.size		_ZN40_INTERNAL_1ce21b5b_4_k_cu_f1ac79d9_102014cuda3std6ranges3__45__cpo9iter_moveE,(_ZN40_INTERNAL_1ce21b5b_4_k_cu_f1ac79d9_102014cuda3std3__45__cpo5beginE - _ZN40_INTERNAL_1ce21b5b_4_k_cu_f1ac79d9_102014cuda3std6ranges3__45__cpo9iter_moveE)
_ZN40_INTERNAL_1ce21b5b_4_k_cu_f1ac79d9_102014cuda3std6ranges3__45__cpo9iter_moveE:
	.zero		1
	.type		_ZN40_INTERNAL_1ce21b5b_4_k_cu_f1ac79d9_102014cuda3std3__45__cpo5beginE,@object
	.size		_ZN40_INTERNAL_1ce21b5b_4_k_cu_f1ac79d9_102014cuda3std3__45__cpo5beginE,(_ZN40_INTERNAL_1ce21b5b_4_k_cu_f1ac79d9_102014cuda3std3__442_GLOBAL__N__1ce21b5b_4_k_cu_f1ac79d9_102016ignoreE - _ZN40_INTERNAL_1ce21b5b_4_k_cu_f1ac79d9_102014cuda3std3__45__cpo5beginE)
_ZN40_INTERNAL_1ce21b5b_4_k_cu_f1ac79d9_102014cuda3std3__45__cpo5beginE:
	.zero		1
	.type		_ZN40_INTERNAL_1ce21b5b_4_k_cu_f1ac79d9_102014cuda3std3__442_GLOBAL__N__1ce21b5b_4_k_cu_f1ac79d9_102016ignoreE,@object
	.size		_ZN40_INTERNAL_1ce21b5b_4_k_cu_f1ac79d9_102014cuda3std3__442_GLOBAL__N__1ce21b5b_4_k_cu_f1ac79d9_102016ignoreE,(_ZN40_INTERNAL_1ce21b5b_4_k_cu_f1ac79d9_102014cute7productE - _ZN40_INTERNAL_1ce21b5b_4_k_cu_f1ac79d9_102014cuda3std3__442_GLOBAL__N__1ce21b5b_4_k_cu_f1ac79d9_102016ignoreE)
_ZN40_INTERNAL_1ce21b5b_4_k_cu_f1ac79d9_102014cuda3std3__442_GLOBAL__N__1ce21b5b_4_k_cu_f1ac79d9_102016ignoreE:
	.zero		1
	.type		_ZN40_INTERNAL_1ce21b5b_4_k_cu_f1ac79d9_102014cute7productE,@object
	.size		_ZN40_INTERNAL_1ce21b5b_4_k_cu_f1ac79d9_102014cute7productE,(_ZN40_INTERNAL_1ce21b5b_4_k_cu_f1ac79d9_102014cuda3std3__45__cpo3endE - _ZN40_INTERNAL_1ce21b5b_4_k_cu_f1ac79d9_102014cute7productE)
_ZN40_INTERNAL_1ce21b5b_4_k_cu_f1ac79d9_102014cute7productE:
	.zero		1
	.type		_ZN40_INTERNAL_1ce21b5b_4_k_cu_f1ac79d9_102014cuda3std3__45__cpo3endE,@object
	.size		_ZN40_INTERNAL_1ce21b5b_4_k_cu_f1ac79d9_102014cuda3std3__45__cpo3endE,(_ZN40_INTERNAL_1ce21b5b_4_k_cu_f1ac79d9_102014cuda3std3__419piecewise_constructE - _ZN40_INTERNAL_1ce21b5b_4_k_cu_f1ac79d9_102014cuda3std3__45__cpo3endE)
_ZN40_INTERNAL_1ce21b5b_4_k_cu_f1ac79d9_102014cuda3std3__45__cpo3endE:
	.zero		1
	.type		_ZN40_INTERNAL_1ce21b5b_4_k_cu_f1ac79d9_102014cuda3std3__419piecewise_constructE,@object
	.size		_ZN40_INTERNAL_1ce21b5b_4_k_cu_f1ac79d9_102014cuda3std3__419piecewise_constructE,(_ZN40_INTERNAL_1ce21b5b_4_k_cu_f1ac79d9_102014cuda3std3__45__cpo4cendE - _ZN40_INTERNAL_1ce21b5b_4_k_cu_f1ac79d9_102014cuda3std3__419piecewise_constructE)
_ZN40_INTERNAL_1ce21b5b_4_k_cu_f1ac79d9_102014cuda3std3__419piecewise_constructE:
	.zero		1
	.type		_ZN40_INTERNAL_1ce21b5b_4_k_cu_f1ac79d9_102014cuda3std3__45__cpo4cendE,@object
	.size		_ZN40_INTERNAL_1ce21b5b_4_k_cu_f1ac79d9_102014cuda3std3__45__cpo4cendE,(_ZN40_INTERNAL_1ce21b5b_4_k_cu_f1ac79d9_102014cuda3std6ranges3__45__cpo4swapE - _ZN40_INTERNAL_1ce21b5b_4_k_cu_f1ac79d9_102014cuda3std3__45__cpo4cendE)
_ZN40_INTERNAL_1ce21b5b_4_k_cu_f1ac79d9_102014cuda3std3__45__cpo4cendE:
	.zero		1
	.type		_ZN40_INTERNAL_1ce21b5b_4_k_cu_f1ac79d9_102014cuda3std6ranges3__45__cpo4swapE,@object
	.size		_ZN40_INTERNAL_1ce21b5b_4_k_cu_f1ac79d9_102014cuda3std6ranges3__45__cpo4swapE,(.L_10 - _ZN40_INTERNAL_1ce21b5b_4_k_cu_f1ac79d9_102014cuda3std6ranges3__45__cpo4swapE)
_ZN40_INTERNAL_1ce21b5b_4_k_cu_f1ac79d9_102014cuda3std6ranges3__45__cpo4swapE:
	.zero		1
.L_10:


//--------------------- .nv.constant0._ZN7cutlass13device_kernelINS_4gemm6kernel13GemmUniversalIN4cute5tupleIJiiiiEEENS1_10collective13CollectiveMmaINS1_35MainloopSm100TmaUmmaWarpSpecializedILi8ELi2ELi4ENS5_IJNS4_1CILi2EEESB_NSA_ILi1EEEEEEEENS5_IJNSA_ILi128EEENSA_ILi64EEESG_EEENS_10tfloat32_tENS5_IJlSC_lEEESI_SJ_NS4_8TiledMMAINS4_8MMA_AtomIJNS4_23SM100_MMA_TF32_2x1SM_SSISI_SI_fLi128ELi64ELNS4_4UMMA5MajorE0ELSO_0ELNSN_7ScaleInE0ELSP_0EEEEEENS4_6LayoutINS5_IJSC_SC_SC_EEENS5_IJNSA_ILi0EEESU_SU_EEEEENS5_IJNS4_10UnderscoreESX_SX_EEEEENS4_28SM100_TMA_2SM_LOAD_MULTICASTENS4_14ComposedLayoutINS4_7SwizzleILi3ELi4ELi3EEENS4_18smem_ptr_flag_bitsILi32EEENSS_INS5_IJNSA_ILi8EEENSA_ILi32EEEEEENS5_IJS17_SC_EEEEEEEvNS4_8identityENS4_18SM100_TMA_2SM_LOADES1B_vS1C_EENS_8epilogue10collective18CollectiveEpilogueINS1F_23Sm100TmaWarpSpecializedILi3ELi2ELi16ELb1ELb0EEEJNS5_IJSG_SG_SG_EEENS5_IJNSS_ISG_SC_EENSS_INS5_IJNSA_ILi16EEESB_EEENS5_IJSC_S17_EEEEEEEESI_SJ_SI_SJ_NS1F_6fusion15FusionCallbacksIS1J_NS1R_17LinearCombinationISI_fSI_fLNS_15FloatRoundStyleE2EEES1K_S1Q_JEEENS4_5SM1004TMEM4LOAD26SM100_TMEM_LOAD_32dp32b16xENS4_13SM90_TMA_LOADENS11_INS12_ILi2ELi4ELi3EEES15_NSS_INS5_IJS16_S1M_EEENS5_IJS1M_SC_EEEEEEENS4_39AutoVectorizingCopyWithAssumedAlignmentILi128EEENS4_14SM90_TMA_STOREES26_S28_S28_EEEvvEEEEvNT_6ParamsE --------------------------
	.section	.nv.constant0._ZN7cutlass13device_kernelINS_4gemm6kernel13GemmUniversalIN4cute5tupleIJiiiiEEENS1_10collective13CollectiveMmaINS1_35MainloopSm100TmaUmmaWarpSpecializedILi8ELi2ELi4ENS5_IJNS4_1CILi2EEESB_NSA_ILi1EEEEEEEENS5_IJNSA_ILi128EEENSA_ILi64EEESG_EEENS_10tfloat32_tENS5_IJlSC_lEEESI_SJ_NS4_8TiledMMAINS4_8MMA_AtomIJNS4_23SM100_MMA_TF32_2x1SM_SSISI_SI_fLi128ELi64ELNS4_4UMMA5MajorE0ELSO_0ELNSN_7ScaleInE0ELSP_0EEEEEENS4_6LayoutINS5_IJSC_SC_SC_EEENS5_IJNSA_ILi0EEESU_SU_EEEEENS5_IJNS4_10UnderscoreESX_SX_EEEEENS4_28SM100_TMA_2SM_LOAD_MULTICASTENS4_14ComposedLayoutINS4_7SwizzleILi3ELi4ELi3EEENS4_18smem_ptr_flag_bitsILi32EEENSS_INS5_IJNSA_ILi8EEENSA_ILi32EEEEEENS5_IJS17_SC_EEEEEEEvNS4_8identityENS4_18SM100_TMA_2SM_LOADES1B_vS1C_EENS_8epilogue10collective18CollectiveEpilogueINS1F_23Sm100TmaWarpSpecializedILi3ELi2ELi16ELb1ELb0EEEJNS5_IJSG_SG_SG_EEENS5_IJNSS_ISG_SC_EENSS_INS5_IJNSA_ILi16EEESB_EEENS5_IJSC_S17_EEEEEEEESI_SJ_SI_SJ_NS1F_6fusion15FusionCallbacksIS1J_NS1R_17LinearCombinationISI_fSI_fLNS_15FloatRoundStyleE2EEES1K_S1Q_JEEENS4_5SM1004TMEM4LOAD26SM100_TMEM_LOAD_32dp32b16xENS4_13SM90_TMA_LOADENS11_INS12_ILi2ELi4ELi3EEES15_NSS_INS5_IJS16_S1M_EEENS5_IJS1M_SC_EEEEEEENS4_39AutoVectorizingCopyWithAssumedAlignmentILi128EEENS4_14SM90_TMA_STOREES26_S28_S28_EEEvvEEEEvNT_6ParamsE,"a",@progbits
	.sectionflags	@""
	.align	4
.nv.constant0._ZN7cutlass13device_kernelINS_4gemm6kernel13GemmUniversalIN4cute5tupleIJiiiiEEENS1_10collective13CollectiveMmaINS1_35MainloopSm100TmaUmmaWarpSpecializedILi8ELi2ELi4ENS5_IJNS4_1CILi2EEESB_NSA_ILi1EEEEEEEENS5_IJNSA_ILi128EEENSA_ILi64EEESG_EEENS_10tfloat32_tENS5_IJlSC_lEEESI_SJ_NS4_8TiledMMAINS4_8MMA_AtomIJNS4_23SM100_MMA_TF32_2x1SM_SSISI_SI_fLi128ELi64ELNS4_4UMMA5MajorE0ELSO_0ELNSN_7ScaleInE0ELSP_0EEEEEENS4_6LayoutINS5_IJSC_SC_SC_EEENS5_IJNSA_ILi0EEESU_SU_EEEEENS5_IJNS4_10UnderscoreESX_SX_EEEEENS4_28SM100_TMA_2SM_LOAD_MULTICASTENS4_14ComposedLayoutINS4_7SwizzleILi3ELi4ELi3EEENS4_18smem_ptr_flag_bitsILi32EEENSS_INS5_IJNSA_ILi8EEENSA_ILi32EEEEEENS5_IJS17_SC_EEEEEEEvNS4_8identityENS4_18SM100_TMA_2SM_LOADES1B_vS1C_EENS_8epilogue10collective18CollectiveEpilogueINS1F_23Sm100TmaWarpSpecializedILi3ELi2ELi16ELb1ELb0EEEJNS5_IJSG_SG_SG_EEENS5_IJNSS_ISG_SC_EENSS_INS5_IJNSA_ILi16EEESB_EEENS5_IJSC_S17_EEEEEEEESI_SJ_SI_SJ_NS1F_6fusion15FusionCallbacksIS1J_NS1R_17LinearCombinationISI_fSI_fLNS_15FloatRoundStyleE2EEES1K_S1Q_JEEENS4_5SM1004TMEM4LOAD26SM100_TMEM_LOAD_32dp32b16xENS4_13SM90_TMA_LOADENS11_INS12_ILi2ELi4ELi3EEES15_NSS_INS5_IJS16_S1M_EEENS5_IJS1M_SC_EEEEEEENS4_39AutoVectorizingCopyWithAssumedAlignmentILi128EEENS4_14SM90_TMA_STOREES26_S28_S28_EEEvvEEEEvNT_6ParamsE:
	.zero		2944


//--------------------- SYMBOLS --------------------------

	.type		.nv.reservedSmem.offset0,@object
	.size		.nv.reservedSmem.offset0,0x4
	.type		.nv.reservedSmem.cap,@object
	.size		.nv.reservedSmem.cap,0x4
	.type		__assertfail,@function
